	.target	sm_90a

	.elftype	@"ET_EXEC"


//--------------------- .note.nv.tkinfo           --------------------------
	.section	.note.nv.tkinfo,"",@"SHT_NOTE"
	.sectionflags	@"SHF_NOTE_NV_TKINFO"
	.tkinfo
        /*0018*/ 	.word	0x00000002
        /*0030*/ 	.string	""
        /*0030*/ 	.string	"ptxas"
        /*0030*/ 	.string	"Cuda compilation tools, release 13.0, V13.0.88"
        /*0030*/ 	.string	"Build cuda_13.0.r13.0/compiler.36424714_0"
        /*0030*/ 	.string	"-v  -suppress-debug-info  -lineinfo  -arch sm_90a "



//--------------------- .note.nv.cuinfo           --------------------------
	.section	.note.nv.cuinfo,"",@"SHT_NOTE"
	.sectionflags	@"SHF_NOTE_NV_CUINFO"
        /*0018*/ 	.short	0x0002
        /*001a*/ 	.short	0x005a
        /*001c*/ 	.short	0x0082
	.zero		2


//--------------------- .nv.info                  --------------------------
	.section	.nv.info,"",@"SHT_CUDA_INFO"
	.align	4


	//----- nvinfo : EIATTR_REGCOUNT
	.align		4
        /*0000*/ 	.byte	0x04, 0x2f
        /*0002*/ 	.short	(.L_1 - .L_0)
	.align		4
.L_0:
        /*0004*/ 	.word	index@(gluon_wgmma)
        /*0008*/ 	.word	0x0000009a


	//----- nvinfo : EIATTR_FRAME_SIZE
	.align		4
.L_1:
        /*000c*/ 	.byte	0x04, 0x11
        /*000e*/ 	.short	(.L_3 - .L_2)
	.align		4
.L_2:
        /*0010*/ 	.word	index@(gluon_wgmma)
        /*0014*/ 	.word	0x00000000


	//----- nvinfo : EIATTR_MIN_STACK_SIZE
	.align		4
.L_3:
        /*0018*/ 	.byte	0x04, 0x12
        /*001a*/ 	.short	(.L_5 - .L_4)
	.align		4
.L_4:
        /*001c*/ 	.word	index@(gluon_wgmma)
        /*0020*/ 	.word	0x00000000
.L_5:


//--------------------- .nv.compat                --------------------------
	.section	.nv.compat,"",@"SHT_CUDA_COMPAT_INFO"
	.align	4
        /*0000*/ 	.byte	0x02, 0x09, 0x01, 0x00, 0x02, 0x02, 0x04, 0x00, 0x02, 0x05, 0x05, 0x00, 0x03, 0x07, 0x01, 0x01
        /*0010*/ 	.byte	0x02, 0x03, 0x03, 0x00, 0x02, 0x06, 0x01, 0x00, 0x04, 0x0b, 0x08, 0x00, 0x00, 0x00, 0x00, 0x00
        /*0020*/ 	.byte	0x00, 0x00, 0x00, 0x00


//--------------------- .nv.info.gluon_wgmma      --------------------------
	.section	.nv.info.gluon_wgmma,"",@"SHT_CUDA_INFO"
	.sectionflags	@""
	.align	4


	//----- nvinfo : EIATTR_CUDA_API_VERSION
	.align		4
        /*0000*/ 	.byte	0x04, 0x37
        /*0002*/ 	.short	(.L_7 - .L_6)
.L_6:
        /*0004*/ 	.word	0x00000082


	//----- nvinfo : EIATTR_KPARAM_INFO
	.align		4
.L_7:
        /*0008*/ 	.byte	0x04, 0x17
        /*000a*/ 	.short	(.L_9 - .L_8)
.L_8:
        /*000c*/ 	.word	0x00000000
        /*0010*/ 	.short	0x000a
        /*0012*/ 	.short	0x0048
        /*0014*/ 	.byte	0x00, 0xf4, 0x21, 0x00


	//----- nvinfo : EIATTR_KPARAM_INFO
	.align		4
.L_9:
        /*0018*/ 	.byte	0x04, 0x17
        /*001a*/ 	.short	(.L_11 - .L_10)
.L_10:
        /*001c*/ 	.word	0x00000000
        /*0020*/ 	.short	0x0009
        /*0022*/ 	.short	0x0040
        /*0024*/ 	.byte	0x00, 0xf4, 0x21, 0x00


	//----- nvinfo : EIATTR_KPARAM_INFO
	.align		4
.L_11:
        /*0028*/ 	.byte	0x04, 0x17
        /*002a*/ 	.short	(.L_13 - .L_12)
.L_12:
        /*002c*/ 	.word	0x00000000
        /*0030*/ 	.short	0x0008
        /*0032*/ 	.short	0x0038
        /*0034*/ 	.byte	0x00, 0xf0, 0x21, 0x00


	//----- nvinfo : EIATTR_KPARAM_INFO
	.align		4
.L_13:
        /*0038*/ 	.byte	0x04, 0x17
        /*003a*/ 	.short	(.L_15 - .L_14)
.L_14:
        /*003c*/ 	.word	0x00000000
        /*0040*/ 	.short	0x0007
        /*0042*/ 	.short	0x0030
        /*0044*/ 	.byte	0x00, 0xf0, 0x21, 0x00


	//----- nvinfo : EIATTR_KPARAM_INFO
	.align		4
.L_15:
        /*0048*/ 	.byte	0x04, 0x17
        /*004a*/ 	.short	(.L_17 - .L_16)
.L_16:
        /*004c*/ 	.word	0x00000000
        /*0050*/ 	.short	0x0006
        /*0052*/ 	.short	0x0028
        /*0054*/ 	.byte	0x00, 0xf0, 0x21, 0x00


	//----- nvinfo : EIATTR_KPARAM_INFO
	.align		4
.L_17:
        /*0058*/ 	.byte	0x04, 0x17
        /*005a*/ 	.short	(.L_19 - .L_18)
.L_18:
        /*005c*/ 	.word	0x00000000
        /*0060*/ 	.short	0x0005
        /*0062*/ 	.short	0x0020
        /*0064*/ 	.byte	0x00, 0xf0, 0x11, 0x00


	//----- nvinfo : EIATTR_KPARAM_INFO
	.align		4
.L_19:
        /*0068*/ 	.byte	0x04, 0x17
        /*006a*/ 	.short	(.L_21 - .L_20)
.L_20:
        /*006c*/ 	.word	0x00000000
        /*0070*/ 	.short	0x0004
        /*0072*/ 	.short	0x001c
        /*0074*/ 	.byte	0x00, 0xf0, 0x11, 0x00


	//----- nvinfo : EIATTR_KPARAM_INFO
	.align		4
.L_21:
        /*0078*/ 	.byte	0x04, 0x17
        /*007a*/ 	.short	(.L_23 - .L_22)
.L_22:
        /*007c*/ 	.word	0x00000000
        /*0080*/ 	.short	0x0003
        /*0082*/ 	.short	0x0018
        /*0084*/ 	.byte	0x00, 0xf0, 0x11, 0x00


	//----- nvinfo : EIATTR_KPARAM_INFO
	.align		4
.L_23:
        /*0088*/ 	.byte	0x04, 0x17
        /*008a*/ 	.short	(.L_25 - .L_24)
.L_24:
        /*008c*/ 	.word	0x00000000
        /*0090*/ 	.short	0x0002
        /*0092*/ 	.short	0x0010
        /*0094*/ 	.byte	0x00, 0xf4, 0x21, 0x00


	//----- nvinfo : EIATTR_KPARAM_INFO
	.align		4
.L_25:
        /*0098*/ 	.byte	0x04, 0x17
        /*009a*/ 	.short	(.L_27 - .L_26)
.L_26:
        /*009c*/ 	.word	0x00000000
        /*00a0*/ 	.short	0x0001
        /*00a2*/ 	.short	0x0008
        /*00a4*/ 	.byte	0x00, 0xf4, 0x21, 0x00


	//----- nvinfo : EIATTR_KPARAM_INFO
	.align		4
.L_27:
        /*00a8*/ 	.byte	0x04, 0x17
        /*00aa*/ 	.short	(.L_29 - .L_28)
.L_28:
        /*00ac*/ 	.word	0x00000000
        /*00b0*/ 	.short	0x0000
        /*00b2*/ 	.short	0x0000
        /*00b4*/ 	.byte	0x00, 0xf4, 0x21, 0x00


	//----- nvinfo : EIATTR_SPARSE_MMA_MASK
	.align		4
.L_29:
        /*00b8*/ 	.byte	0x03, 0x50
        /*00ba*/ 	.short	0x0000


	//----- nvinfo : EIATTR_MAXREG_COUNT
	.align		4
        /*00bc*/ 	.byte	0x03, 0x1b
        /*00be*/ 	.short	0x00ff


	//----- nvinfo : EIATTR_NUM_BARRIERS
	.align		4
        /*00c0*/ 	.byte	0x02, 0x4c
        /*00c2*/ 	.byte	0x01
	.zero		1


	//----- nvinfo : EIATTR_MERCURY_ISA_VERSION
	.align		4
        /*00c4*/ 	.byte	0x03, 0x5f
        /*00c6*/ 	.short	0x0101


	//----- nvinfo : EIATTR_INT_WARP_WIDE_INSTR_OFFSETS
	.align		4
        /*00c8*/ 	.byte	0x04, 0x31
        /*00ca*/ 	.short	(.L_31 - .L_30)


	//   ....[0]....
.L_30:
        /*00cc*/ 	.word	0x00001300


	//   ....[1]....
        /*00d0*/ 	.word	0x00001320


	//   ....[2]....
        /*00d4*/ 	.word	0x000013d0


	//   ....[3]....
        /*00d8*/ 	.word	0x00001cc0


	//   ....[4]....
        /*00dc*/ 	.word	0x00001cd0


	//----- nvinfo : EIATTR_COOP_GROUP_MASK_REGIDS
	.align		4
.L_31:
        /*00e0*/ 	.byte	0x04, 0x29
        /*00e2*/ 	.short	(.L_33 - .L_32)


	//   ....[0]....
.L_32:
        /*00e4*/ 	.word	0xffffffff


	//   ....[1]....
        /*00e8*/ 	.word	0xffffffff


	//   ....[2]....
        /*00ec*/ 	.word	0xffffffff


	//----- nvinfo : EIATTR_COOP_GROUP_INSTR_OFFSETS
	.align		4
.L_33:
        /*00f0*/ 	.byte	0x04, 0x28
        /*00f2*/ 	.short	(.L_35 - .L_34)


	//   ....[0]....
.L_34:
        /*00f4*/ 	.word	0x00000150


	//   ....[1]....
        /*00f8*/ 	.word	0x00000720


	//   ....[2]....
        /*00fc*/ 	.word	0x00000cd0


	//----- nvinfo : EIATTR_MBARRIER_INSTR_OFFSETS
	.align		4
.L_35:
        /*0100*/ 	.byte	0x04, 0x39
        /*0102*/ 	.short	(.L_37 - .L_36)


	//   ....[0]....
.L_36:
        /*0104*/ 	.word	0x00001470
        /*0108*/ 	.word	0x000000ff
        /*010c*/ 	.word	0x00014000
        /*0110*/ 	.short	0x0100
        /*0112*/ 	.byte	0x07
	.zero		1


	//   ....[1]....
        /*0114*/ 	.word	0x00001600
        /*0118*/ 	.word	0x000000ff
        /*011c*/ 	.word	0x00014008
        /*0120*/ 	.short	0x0100
        /*0122*/ 	.byte	0x07
	.zero		1


	//   ....[2]....
        /*0124*/ 	.word	0x00001e20
        /*0128*/ 	.word	0x000000ff
        /*012c*/ 	.word	0x00014000
        /*0130*/ 	.short	0x010a
        /*0132*/ 	.byte	0x1f
	.zero		1


	//   ....[3]....
        /*0134*/ 	.word	0x00002150
        /*0138*/ 	.word	0x000000ff
        /*013c*/ 	.word	0x00014000
        /*0140*/ 	.short	0x0108
        /*0142*/ 	.byte	0x07
	.zero		1


	//   ....[4]....
        /*0144*/ 	.word	0x00002240
        /*0148*/ 	.word	0x000000ff
        /*014c*/ 	.word	0x00014008
        /*0150*/ 	.short	0x0108
        /*0152*/ 	.byte	0x07
	.zero		1


	//   ....[5]....
        /*0154*/ 	.word	0x000026f0
        /*0158*/ 	.word	0x000000ff
        /*015c*/ 	.word	0x00014000
        /*0160*/ 	.short	0x010a
        /*0162*/ 	.byte	0x1f
	.zero		1


	//----- nvinfo : EIATTR_NUM_MBARRIERS
	.align		4
.L_37:
        /*0164*/ 	.byte	0x03, 0x38
        /*0166*/ 	.short	0x0002


	//----- nvinfo : EIATTR_EXIT_INSTR_OFFSETS
	.align		4
        /*0168*/ 	.byte	0x04, 0x1c
        /*016a*/ 	.short	(.L_39 - .L_38)


	//   ....[0]....
.L_38:
        /*016c*/ 	.word	0x000026e0


	//----- nvinfo : EIATTR_REQNTID
	.align		4
.L_39:
        /*0170*/ 	.byte	0x04, 0x10
        /*0172*/ 	.short	(.L_41 - .L_40)
.L_40:
        /*0174*/ 	.word	0x00000080
        /*0178*/ 	.word	0x00000001
        /*017c*/ 	.word	0x00000001


	//----- nvinfo : EIATTR_CRS_STACK_SIZE
	.align		4
.L_41:
        /*0180*/ 	.byte	0x04, 0x1e
        /*0182*/ 	.short	(.L_43 - .L_42)
.L_42:
        /*0184*/ 	.word	0x00000000


	//----- nvinfo : EIATTR_CBANK_PARAM_SIZE
	.align		4
.L_43:
        /*0188*/ 	.byte	0x03, 0x19
        /*018a*/ 	.short	0x0050


	//----- nvinfo : EIATTR_PARAM_CBANK
	.align		4
        /*018c*/ 	.byte	0x04, 0x0a
        /*018e*/ 	.short	(.L_45 - .L_44)
	.align		4
.L_44:
        /*0190*/ 	.word	index@(.nv.constant0.gluon_wgmma)
        /*0194*/ 	.short	0x0210
        /*0196*/ 	.short	0x0050


	//----- nvinfo : EIATTR_SW_WAR
	.align		4
.L_45:
        /*0198*/ 	.byte	0x04, 0x36
        /*019a*/ 	.short	(.L_47 - .L_46)
.L_46:
        /*019c*/ 	.word	0x00000008
.L_47:


//--------------------- .nv.callgraph             --------------------------
	.section	.nv.callgraph,"",@"SHT_CUDA_CALLGRAPH"
	.align	4
	.sectionentsize	8
	.align		4
        /*0000*/ 	.word	0x00000000
	.align		4
        /*0004*/ 	.word	0xffffffff
	.align		4
        /*0008*/ 	.word	0x00000000
	.align		4
        /*000c*/ 	.word	0xfffffffe
	.align		4
        /*0010*/ 	.word	0x00000000
	.align		4
        /*0014*/ 	.word	0xfffffffd
	.align		4
        /*0018*/ 	.word	0x00000000
	.align		4
        /*001c*/ 	.word	0xfffffffc


//--------------------- .text.gluon_wgmma         --------------------------
	.section	.text.gluon_wgmma,"ax",@progbits
	.align	128
        .global         gluon_wgmma
        .type           gluon_wgmma,@function
        .size           gluon_wgmma,(.L_x_52 - gluon_wgmma)
        .other          gluon_wgmma,@"STO_CUDA_ENTRY STV_DEFAULT"
gluon_wgmma:
.text.gluon_wgmma:
[----:B------:R-:W-:Y:S01]  /*0000*/  LDC R1, c[0x0][0x28] ;  /* 0x00000a00ff017b82 */ /* 0x000fe20000000800 */
[----:B------:R-:W1:Y:S07]  /*0010*/  S2R R0, SR_TID.X ;  /* 0x0000000000007919 */ /* 0x000e6e0000002100 */
[----:B------:R-:W2:Y:S01]  /*0020*/  S2UR UR4, SR_CgaCtaId ;  /* 0x00000000000479c3 */ /* 0x000ea20000008800 */
[----:B------:R-:W-:Y:S01]  /*0030*/  UMOV UR7, 0x400 ;  /* 0x0000040000077882 */ /* 0x000fe20000000000 */
[----:B------:R-:W-:Y:S01]  /*0040*/  ULDC UR6, c[0x0][0xc] ;  /* 0x0000030000067ab9 */ /* 0x000fe20000000800 */
[----:B------:R-:W-:Y:S01]  /*0050*/  ULDC.64 UR24, c[0x0][0x250] ;  /* 0x0000940000187ab9 */ /* 0x000fe20000000a00 */
[----:B------:R-:W-:Y:S04]  /*0060*/  BSSY B0, `(.L_x_0) ;  /* 0x000001e000007945 */ /* 0x000fe80003800000 */
[----:B------:R-:W3:Y:S08]  /*0070*/  LDC R4, c[0x0][0x228] ;  /* 0x00008a00ff047b82 */ /* 0x000ef00000000800 */
[----:B------:R-:W4:Y:S08]  /*0080*/  LDC R14, c[0x0][0x230] ;  /* 0x00008c00ff0e7b82 */ /* 0x000f300000000800 */
[----:B------:R-:W-:Y:S01]  /*0090*/  S2UR UR29, SR_CTAID.Y ;  /* 0x00000000001d79c3 */ /* 0x000fe20000002600 */
[----:B--2---:R-:W-:-:S03]  /*00a0*/  ULEA UR7, UR4, UR7, 0x18 ;  /* 0x0000000704077291 */ /* 0x004fc6000f8ec03f */
[----:B------:R-:W-:Y:S01]  /*00b0*/  ULDC UR4, c[0x0][0x10] ;  /* 0x0000040000047ab9 */ /* 0x000fe20000000800 */
[----:B-1----:R-:W-:-:S03]  /*00c0*/  LOP3.LUT R6, R0, 0x7f, RZ, 0xc0, !PT ;  /* 0x0000007f00067812 */ /* 0x002fc600078ec0ff */
[----:B------:R-:W1:Y:S01]  /*00d0*/  S2UR UR5, SR_CTAID.Z ;  /* 0x00000000000579c3 */ /* 0x000e620000002700 */
[----:B---3--:R-:W-:Y:S01]  /*00e0*/  VIADD R4, R4, 0xffffffff ;  /* 0xffffffff04047836 */ /* 0x008fe20000000000 */
[C---:B------:R-:W-:Y:S02]  /*00f0*/  ISETP.GE.U32.AND P0, PT, R6.reuse, 0x20, PT ;  /* 0x000000200600780c */ /* 0x040fe40003f06070 */
[C---:B------:R-:W-:Y:S02]  /*0100*/  ISETP.NE.U32.AND P1, PT, R6.reuse, RZ, PT ;  /* 0x000000ff0600720c */ /* 0x040fe40003f25070 */
[----:B------:R-:W-:Y:S02]  /*0110*/  LEA R12, R6, UR7, 0x2 ;  /* 0x00000007060c7c11 */ /* 0x000fe4000f8e10ff */
[----:B------:R-:W2:Y:S01]  /*0120*/  S2UR UR30, SR_CTAID.X ;  /* 0x00000000001e79c3 */ /* 0x000ea20000002500 */
[----:B----4-:R-:W-:-:S06]  /*0130*/  VIADD R13, R14, 0xffffffff ;  /* 0xffffffff0e0d7836 */ /* 0x010fcc0000000000 */
[----:B------:R3:W-:Y:S01]  /*0140*/  @!P0 STS [R12], RZ ;  /* 0x000000ff0c008388 */ /* 0x0007e20000000800 */
[----:B------:R-:W-:-:S03]  /*0150*/  NOP ;  /* 0x0000000000007918 */ /* 0x000fc60000000000 */
[----:B------:R3:W-:Y:S01]  /*0160*/  @!P1 STS [UR7+0x24], R4 ;  /* 0x00002404ff009988 */ /* 0x0007e20008000807 */
[----:B-1----:R-:W-:-:S03]  /*0170*/  UIMAD UR4, UR5, UR4, UR29 ;  /* 0x00000004050472a4 */ /* 0x002fc6000f8e021d */
[----:B------:R3:W-:Y:S01]  /*0180*/  @!P1 STS [UR7+0x20], R13 ;  /* 0x0000200dff009988 */ /* 0x0007e20008000807 */
[----:B--2---:R-:W-:-:S04]  /*0190*/  UIMAD UR4, UR4, UR6, UR30 ;  /* 0x00000006040472a4 */ /* 0x004fc8000f8e021e */
[----:B------:R-:W-:-:S04]  /*01a0*/  UIMAD UR4, UR4, 0x180, URZ ;  /* 0x00000180040478a4 */ /* 0x000fc8000f8e023f */
[----:B------:R-:W-:-:S04]  /*01b0*/  UIADD3 UR20, UP0, UR4, UR24, URZ ;  /* 0x0000001804147290 */ /* 0x000fc8000ff1e03f */
[----:B------:R-:W-:Y:S01]  /*01c0*/  ULEA.HI.X.SX32 UR21, UR4, UR25, 0x1, UP0 ;  /* 0x0000001904157291 */ /* 0x000fe200080f0e3f */
[----:B---3--:R-:W-:Y:S11]  /*01d0*/  @P1 BRA `(.L_x_1) ;  /* 0x0000000000181947 */ /* 0x008ff60003800000 */
[----:B------:R-:W1:Y:S01]  /*01e0*/  LDS R2, [UR7+0x8] ;  /* 0x00000807ff027984 */ /* 0x000e620008000800 */
[----:B------:R-:W2:Y:S01]  /*01f0*/  LDC.64 R8, c[0x0][0x210] ;  /* 0x00008400ff087b82 */ /* 0x000ea20000000a00 */
[----:B------:R-:W-:Y:S02]  /*0200*/  IMAD.MOV.U32 R3, RZ, RZ, 0x70 ;  /* 0x00000070ff037424 */ /* 0x000fe400078e00ff */
[----:B--2---:R2:W-:Y:S03]  /*0210*/  STS.64 [UR7], R8 ;  /* 0x00000008ff007988 */ /* 0x0045e60008000a07 */
[----:B-1----:R-:W-:-:S05]  /*0220*/  LOP3.LUT R2, R2, 0x10, R3, 0xd8, !PT ;  /* 0x0000001002027812 */ /* 0x002fca00078ed803 */
[----:B------:R2:W-:Y:S02]  /*0230*/  STS [UR7+0x8], R2 ;  /* 0x00000802ff007988 */ /* 0x0005e40008000807 */
.L_x_1:
[----:B------:R-:W-:Y:S05]  /*0240*/  BSYNC B0 ;  /* 0x0000000000007941 */ /* 0x000fea0003800000 */
.L_x_0:
[----:B------:R-:W-:Y:S04]  /*0250*/  BSSY B0, `(.L_x_2) ;  /* 0x000000a000007945 */ /* 0x000fe80003800000 */
[----:B------:R-:W-:Y:S05]  /*0260*/  @P1 BRA `(.L_x_3) ;  /* 0x0000000000201947 */ /* 0x000fea0003800000 */
[----:B--2---:R-:W1:Y:S01]  /*0270*/  LDS R2, [UR7+0x34] ;  /* 0x00003407ff027984 */ /* 0x004e620008000800 */
[----:B------:R-:W-:Y:S02]  /*0280*/  IMAD.MOV.U32 R3, RZ, RZ, 0x3f000000 ;  /* 0x3f000000ff037424 */ /* 0x000fe400078e00ff */
[----:B------:R-:W-:Y:S01]  /*0290*/  @!P1 IMAD.MOV.U32 R5, RZ, RZ, 0x3f ;  /* 0x0000003fff059424 */ /* 0x000fe200078e00ff */
[----:B------:R-:W2:Y:S02]  /*02a0*/  @!P1 LDS R8, [UR7+0x38] ;  /* 0x00003807ff089984 */ /* 0x000ea40008000800 */
[----:B-1----:R-:W-:Y:S02]  /*02b0*/  LOP3.LUT R2, R2, 0xff000000, R3, 0xb8, !PT ;  /* 0xff00000002027812 */ /* 0x002fe400078eb803 */
[----:B--2---:R-:W-:-:S03]  /*02c0*/  @!P1 LOP3.LUT R3, R8, 0xff, R5, 0xb8, !PT ;  /* 0x000000ff08039812 */ /* 0x004fc600078eb805 */
[----:B------:R1:W-:Y:S04]  /*02d0*/  STS [UR7+0x34], R2 ;  /* 0x00003402ff007988 */ /* 0x0003e80008000807 */
[----:B------:R1:W-:Y:S02]  /*02e0*/  @!P1 STS [UR7+0x38], R3 ;  /* 0x00003803ff009988 */ /* 0x0003e40008000807 */
.L_x_3:
[----:B------:R-:W-:Y:S05]  /*02f0*/  BSYNC B0 ;  /* 0x0000000000007941 */ /* 0x000fea0003800000 */
.L_x_2:
[----:B------:R-:W-:Y:S04]  /*0300*/  BSSY B0, `(.L_x_4) ;  /* 0x000000e000007945 */ /* 0x000fe80003800000 */
[----:B------:R-:W-:Y:S05]  /*0310*/  @P1 BRA `(.L_x_5) ;  /* 0x0000000000301947 */ /* 0x000fea0003800000 */
[----:B-1----:R-:W1:Y:S01]  /*0320*/  LDS R3, [UR7+0x34] ;  /* 0x00003407ff037984 */ /* 0x002e620008000800 */
[----:B------:R-:W3:Y:S03]  /*0330*/  LDC.64 R10, c[0x0][0x238] ;  /* 0x00008e00ff0a7b82 */ /* 0x000ee60000000a00 */
[----:B--2---:R-:W2:Y:S01]  /*0340*/  LDS R2, [UR7+0x1c] ;  /* 0x00001c07ff027984 */ /* 0x004ea20008000800 */
[C---:B---3--:R-:W-:Y:S01]  /*0350*/  SHF.L.U64.HI R8, R10.reuse, 0x1, R11 ;  /* 0x000000010a087819 */ /* 0x048fe2000001020b */
[----:B------:R-:W-:-:S03]  /*0360*/  IMAD.SHL.U32 R5, R10, 0x2, RZ ;  /* 0x000000020a057824 */ /* 0x000fc600078e00ff */
[--C-:B------:R-:W-:Y:S02]  /*0370*/  SHF.R.U32.HI R7, RZ, 0x4, R8.reuse ;  /* 0x00000004ff077819 */ /* 0x100fe40000011608 */
[----:B------:R-:W-:-:S05]  /*0380*/  SHF.R.U64 R5, R5, 0x4, R8 ;  /* 0x0000000405057819 */ /* 0x000fca0000001208 */
[----:B------:R3:W-:Y:S01]  /*0390*/  STS [UR7+0xc], R5 ;  /* 0x00000c05ff007988 */ /* 0x0007e20008000807 */
[----:B-1----:R-:W-:Y:S02]  /*03a0*/  LOP3.LUT R3, R3, 0x7, RZ, 0xb8, !PT ;  /* 0x0000000703037812 */ /* 0x002fe400078eb8ff */
[----:B--2---:R-:W-:-:S03]  /*03b0*/  LOP3.LUT R2, R2, 0xf, R7, 0xb8, !PT ;  /* 0x0000000f02027812 */ /* 0x004fc600078eb807 */
[----:B------:R3:W-:Y:S04]  /*03c0*/  STS [UR7+0x34], R3 ;  /* 0x00003403ff007988 */ /* 0x0007e80008000807 */
[----:B------:R3:W-:Y:S02]  /*03d0*/  STS [UR7+0x1c], R2 ;  /* 0x00001c02ff007988 */ /* 0x0007e40008000807 */
.L_x_5:
[----:B------:R-:W-:Y:S05]  /*03e0*/  BSYNC B0 ;  /* 0x0000000000007941 */ /* 0x000fea0003800000 */
.L_x_4:
[----:B------:R-:W-:Y:S04]  /*03f0*/  BSSY B1, `(.L_x_6) ;  /* 0x000001b000017945 */ /* 0x000fe80003800000 */
[----:B------:R-:W-:Y:S01]  /*0400*/  BSSY B0, `(.L_x_7) ;  /* 0x0000016000007945 */ /* 0x000fe20003800000 */
[----:B------:R-:W-:-:S03]  /*0410*/  IMAD.MOV.U32 R7, RZ, RZ, RZ ;  /* 0x000000ffff077224 */ /* 0x000fc600078e00ff */
[----:B------:R-:W-:Y:S05]  /*0420*/  @P1 BRA `(.L_x_8) ;  /* 0x0000000000201947 */ /* 0x000fea0003800000 */
[----:B-123--:R-:W1:Y:S02]  /*0430*/  LDS R2, [UR7+0x34] ;  /* 0x00003407ff027984 */ /* 0x00ee640008000800 */
[----:B-1----:R-:W-:-:S05]  /*0440*/  LOP3.LUT R2, R2, 0x38, RZ, 0xb8, !PT ;  /* 0x0000003802027812 */ /* 0x002fca00078eb8ff */
[----:B------:R1:W-:Y:S01]  /*0450*/  STS [UR7+0x34], R2 ;  /* 0x00003402ff007988 */ /* 0x0003e20008000807 */
[----:B------:R-:W-:Y:S05]  /*0460*/  @P1 BRA `(.L_x_9) ;  /* 0x0000000000201947 */ /* 0x000fea0003800000 */
[----:B-1----:R-:W1:Y:S01]  /*0470*/  LDS R2, [UR7+0x8] ;  /* 0x00000807ff027984 */ /* 0x002e620008000800 */
[----:B------:R-:W-:-:S05]  /*0480*/  IMAD.MOV.U32 R3, RZ, RZ, 0x780 ;  /* 0x00000780ff037424 */ /* 0x000fca00078e00ff */
[----:B-1----:R-:W-:-:S05]  /*0490*/  LOP3.LUT R2, R2, 0x300, R3, 0xd8, !PT ;  /* 0x0000030002027812 */ /* 0x002fca00078ed803 */
[----:B------:R4:W-:Y:S02]  /*04a0*/  STS [UR7+0x8], R2 ;  /* 0x00000802ff007988 */ /* 0x0009e40008000807 */
.L_x_8:
[----:B------:R-:W-:Y:S05]  /*04b0*/  @P1 BRA `(.L_x_10) ;  /* 0x0000000000281947 */ /* 0x000fea0003800000 */
[----:B-1234-:R-:W1:Y:S02]  /*04c0*/  LDS R2, [UR7+0x8] ;  /* 0x00000807ff027984 */ /* 0x01ee640008000800 */
[----:B-1----:R-:W-:-:S05]  /*04d0*/  LOP3.LUT R2, R2, 0x1800, RZ, 0xb8, !PT ;  /* 0x0000180002027812 */ /* 0x002fca00078eb8ff */
[----:B------:R2:W-:Y:S02]  /*04e0*/  STS [UR7+0x8], R2 ;  /* 0x00000802ff007988 */ /* 0x0005e40008000807 */
.L_x_9:
[----:B------:R-:W-:Y:S05]  /*04f0*/  @P1 BREAK B0 ;  /* 0x0000000000001942 */ /* 0x000fea0003800000 */
[----:B------:R-:W-:Y:S05]  /*0500*/  @P1 BRA `(.L_x_11) ;  /* 0x0000000000241947 */ /* 0x000fea0003800000 */
[----:B------:R-:W3:Y:S01]  /*0510*/  LDS R3, [UR7+0x8] ;  /* 0x00000807ff037984 */ /* 0x000ee20008000800 */
[----:B-12---:R-:W-:-:S05]  /*0520*/  IMAD.MOV.U32 R2, RZ, RZ, 0x6000 ;  /* 0x00006000ff027424 */ /* 0x006fca00078e00ff */
[----:B---3--:R-:W-:-:S04]  /*0530*/  LOP3.LUT R2, R3, 0x6000, R2, 0xd8, !PT ;  /* 0x0000600003027812 */ /* 0x008fc800078ed802 */
[----:B------:R-:W-:-:S05]  /*0540*/  LOP3.LUT R2, R2, 0x400000, RZ, 0xb8, !PT ;  /* 0x0040000002027812 */ /* 0x000fca00078eb8ff */
[----:B------:R5:W-:Y:S02]  /*0550*/  STS [UR7+0x8], R2 ;  /* 0x00000802ff007988 */ /* 0x000be40008000807 */
.L_x_10:
[----:B------:R-:W-:Y:S05]  /*0560*/  BSYNC B0 ;  /* 0x0000000000007941 */ /* 0x000fea0003800000 */
.L_x_7:
[----:B-12345:R-:W1:Y:S02]  /*0570*/  @!P1 LDS R2, [UR7+0x8] ;  /* 0x00000807ff029984 */ /* 0x03ee640008000800 */
[----:B-1----:R-:W-:-:S05]  /*0580*/  @!P1 LOP3.LUT R2, R2, 0x8000, RZ, 0xb8, !PT ;  /* 0x0000800002029812 */ /* 0x002fca00078eb8ff */
[----:B------:R3:W-:Y:S02]  /*0590*/  @!P1 STS [UR7+0x8], R2 ;  /* 0x00000802ff009988 */ /* 0x0007e40008000807 */
.L_x_11:
[----:B------:R-:W-:Y:S05]  /*05a0*/  BSYNC B1 ;  /* 0x0000000000017941 */ /* 0x000fea0003800000 */
.L_x_6:
[----:B------:R-:W-:Y:S05]  /*05b0*/  WARPSYNC.ALL ;  /* 0x0000000000007948 */ /* 0x000fea0003800000 */
[----:B------:R-:W4:Y:S02]  /*05c0*/  LDC R5, c[0x0][0x22c] ;  /* 0x00008b00ff057b82 */ /* 0x000f240000000800 */
[----:B----4-:R-:W-:Y:S01]  /*05d0*/  VIADD R5, R5, 0xffffffff ;  /* 0xffffffff05057836 */ /* 0x010fe20000000000 */
[----:B------:R-:W-:Y:S06]  /*05e0*/  @P0 BRA `(.L_x_12) ;  /* 0x0000000000280947 */ /* 0x000fec0003800000 */
[----:B-123--:R-:W1:Y:S01]  /*05f0*/  S2R R2, SR_LANEID ;  /* 0x0000000000027919 */ /* 0x00ee620000000000 */
[----:B------:R-:W-:Y:S05]  /*0600*/  WARPSYNC.ALL ;  /* 0x0000000000007948 */ /* 0x000fea0003800000 */
[----:B-1----:R-:W-:-:S05]  /*0610*/  IMAD.SHL.U32 R8, R2, 0x4, RZ ;  /* 0x0000000402087824 */ /* 0x002fca00078e00ff */
[----:B------:R-:W1:Y:S01]  /*0620*/  LDS R9, [R8+UR7] ;  /* 0x0000000708097984 */ /* 0x000e620008000800 */
[----:B------:R-:W-:-:S05]  /*0630*/  IADD3 R2, P2, R8, UR20, RZ ;  /* 0x0000001408027c10 */ /* 0x000fca000ff5e0ff */
[----:B------:R-:W-:-:S05]  /*0640*/  IMAD.X R3, RZ, RZ, UR21, P2 ;  /* 0x00000015ff037e24 */ /* 0x000fca00090e06ff */
[----:B-1----:R4:W5:Y:S01]  /*0650*/  ATOMG.E.EXCH.STRONG.GPU PT, RZ, [R2], R9 ;  /* 0x0000000902ff73a8 */ /* 0x00296200041ee100 */
[----:B------:R-:W-:-:S04]  /*0660*/  DEPBAR {5,4,3,2,1,0} ;  /* 0x0000003f0000791a */ /* 0x000fc80000000000 */
[----:B------:R4:W-:Y:S01]  /*0670*/  UTMACCTL.IV [UR20] ;  /* 0x00000000140079b9 */ /* 0x0009e20008000000 */
[----:B------:R-:W-:Y:S01]  /*0680*/  NOP ;  /* 0x0000000000007918 */ /* 0x000fe20000000000 */
.L_x_12:
[----:B------:R-:W-:Y:S05]  /*0690*/  @P0 BRA `(.L_x_13) ;  /* 0x00000000000c0947 */ /* 0x000fea0003800000 */
[----:B------:R0:W-:Y:S01]  /*06a0*/  UTMACMDFLUSH ;  /* 0x00000000000079b7 */ /* 0x0001e20000000000 */
[----:B------:R-:W-:Y:S05]  /*06b0*/  @P0 BRA `(.L_x_13) ;  /* 0x0000000000040947 */ /* 0x000fea0003800000 */
[----:B------:R-:W-:-:S04]  /*06c0*/  DEPBAR.LE SB0, 0x0 ;  /* 0x000080000000791a */ /* 0x000fc80000000000 */
.L_x_13:
[----:B------:R-:W-:Y:S05]  /*06d0*/  WARPSYNC.ALL ;  /* 0x0000000000007948 */ /* 0x000fea0003800000 */
[----:B-----5:R-:W-:Y:S06]  /*06e0*/  BAR.SYNC.DEFER_BLOCKING 0x0 ;  /* 0x0000000000007b1d */ /* 0x020fec0000010000 */
[----:B------:R-:W-:Y:S02]  /*06f0*/  BSSY B1, `(.L_x_14) ;  /* 0x000000b000017945 */ /* 0x000fe40003800000 */
[----:B------:R-:W-:Y:S06]  /*0700*/  BAR.SYNC.DEFER_BLOCKING 0x0 ;  /* 0x0000000000007b1d */ /* 0x000fec0000010000 */
[----:B------:R5:W-:Y:S01]  /*0710*/  @!P0 STS [R12], RZ ;  /* 0x000000ff0c008388 */ /* 0x000be20000000800 */
[----:B------:R-:W-:Y:S01]  /*0720*/  NOP ;  /* 0x0000000000007918 */ /* 0x000fe20000000000 */
[----:B------:R-:W-:Y:S05]  /*0730*/  @P1 BRA `(.L_x_15) ;  /* 0x0000000000181947 */ /* 0x000fea0003800000 */
[----:B-1234-:R-:W1:Y:S01]  /*0740*/  LDS R2, [UR7+0x8] ;  /* 0x00000807ff027984 */ /* 0x01ee620008000800 */
[----:B------:R-:W2:Y:S01]  /*0750*/  LDC.64 R8, c[0x0][0x218] ;  /* 0x00008600ff087b82 */ /* 0x000ea20000000a00 */
[----:B------:R-:W-:Y:S02]  /*0760*/  IMAD.MOV.U32 R3, RZ, RZ, 0x70 ;  /* 0x00000070ff037424 */ /* 0x000fe400078e00ff */
[----:B--2---:R2:W-:Y:S03]  /*0770*/  STS.64 [UR7], R8 ;  /* 0x00000008ff007988 */ /* 0x0045e60008000a07 */
[----:B-1----:R-:W-:-:S05]  /*0780*/  LOP3.LUT R2, R2, 0x10, R3, 0xd8, !PT ;  /* 0x0000001002027812 */ /* 0x002fca00078ed803 */
[----:B------:R2:W-:Y:S02]  /*0790*/  STS [UR7+0x8], R2 ;  /* 0x00000802ff007988 */ /* 0x0005e40008000807 */
.L_x_15:
[----:B----4-:R-:W-:Y:S05]  /*07a0*/  BSYNC B1 ;  /* 0x0000000000017941 */ /* 0x010fea0003800000 */
.L_x_14:
[----:B------:R-:W-:Y:S04]  /*07b0*/  BSSY B1, `(.L_x_16) ;  /* 0x000000a000017945 */ /* 0x000fe80003800000 */
[----:B------:R-:W-:Y:S05]  /*07c0*/  @P1 BRA `(.L_x_17) ;  /* 0x0000000000201947 */ /* 0x000fea0003800000 */
[----:B-123--:R-:W1:Y:S01]  /*07d0*/  LDS R2, [UR7+0x34] ;  /* 0x00003407ff027984 */ /* 0x00ee620008000800 */
[----:B------:R-:W-:Y:S02]  /*07e0*/  IMAD.MOV.U32 R9, RZ, RZ, 0x3f000000 ;  /* 0x3f000000ff097424 */ /* 0x000fe400078e00ff */
[----:B------:R-:W-:Y:S01]  /*07f0*/  @!P1 IMAD.MOV.U32 R8, RZ, RZ, 0x3f ;  /* 0x0000003fff089424 */ /* 0x000fe200078e00ff */
[----:B------:R-:W2:Y:S02]  /*0800*/  @!P1 LDS R3, [UR7+0x38] ;  /* 0x00003807ff039984 */ /* 0x000ea40008000800 */
[----:B-1----:R-:W-:Y:S02]  /*0810*/  LOP3.LUT R2, R2, 0xff000000, R9, 0xb8, !PT ;  /* 0xff00000002027812 */ /* 0x002fe400078eb809 */
[----:B--2---:R-:W-:-:S03]  /*0820*/  @!P1 LOP3.LUT R3, R3, 0xff, R8, 0xb8, !PT ;  /* 0x000000ff03039812 */ /* 0x004fc600078eb808 */
[----:B------:R4:W-:Y:S04]  /*0830*/  STS [UR7+0x34], R2 ;  /* 0x00003402ff007988 */ /* 0x0009e80008000807 */
[----:B------:R4:W-:Y:S02]  /*0840*/  @!P1 STS [UR7+0x38], R3 ;  /* 0x00003803ff009988 */ /* 0x0009e40008000807 */
.L_x_17:
[----:B------:R-:W-:Y:S05]  /*0850*/  BSYNC B1 ;  /* 0x0000000000017941 */ /* 0x000fea0003800000 */
.L_x_16:
[----:B------:R-:W-:Y:S04]  /*0860*/  BSSY B1, `(.L_x_18) ;  /* 0x0000004000017945 */ /* 0x000fe80003800000 */
[----:B------:R-:W-:Y:S05]  /*0870*/  @P1 BRA `(.L_x_19) ;  /* 0x0000000000081947 */ /* 0x000fea0003800000 */
[----:B------:R1:W-:Y:S04]  /*0880*/  STS [UR7+0x24], R13 ;  /* 0x0000240dff007988 */ /* 0x0003e80008000807 */
[----:B------:R1:W-:Y:S02]  /*0890*/  STS [UR7+0x20], R5 ;  /* 0x00002005ff007988 */ /* 0x0003e40008000807 */
.L_x_19:
[----:B------:R-:W-:Y:S05]  /*08a0*/  BSYNC B1 ;  /* 0x0000000000017941 */ /* 0x000fea0003800000 */
.L_x_18:
[----:B------:R-:W-:Y:S04]  /*08b0*/  BSSY B1, `(.L_x_20) ;  /* 0x000000e000017945 */ /* 0x000fe80003800000 */
[----:B------:R-:W-:Y:S05]  /*08c0*/  @P1 BRA `(.L_x_21) ;  /* 0x0000000000301947 */ /* 0x000fea0003800000 */
[----:B----4-:R-:W4:Y:S01]  /*08d0*/  LDS R3, [UR7+0x34] ;  /* 0x00003407ff037984 */ /* 0x010f220008000800 */
[----:B--2---:R-:W2:Y:S03]  /*08e0*/  LDC.64 R8, c[0x0][0x240] ;  /* 0x00009000ff087b82 */ /* 0x004ea60000000a00 */
[----:B-1-3--:R-:W1:Y:S01]  /*08f0*/  LDS R2, [UR7+0x1c] ;  /* 0x00001c07ff027984 */ /* 0x00ae620008000800 */
[C---:B--2---:R-:W-:Y:S01]  /*0900*/  SHF.L.U64.HI R9, R8.reuse, 0x1, R9 ;  /* 0x0000000108097819 */ /* 0x044fe20000010209 */
[----:B------:R-:W-:-:S03]  /*0910*/  IMAD.SHL.U32 R8, R8, 0x2, RZ ;  /* 0x0000000208087824 */ /* 0x000fc600078e00ff */
[--C-:B------:R-:W-:Y:S02]  /*0920*/  SHF.R.U32.HI R11, RZ, 0x4, R9.reuse ;  /* 0x00000004ff0b7819 */ /* 0x100fe40000011609 */
[----:B------:R-:W-:-:S05]  /*0930*/  SHF.R.U64 R8, R8, 0x4, R9 ;  /* 0x0000000408087819 */ /* 0x000fca0000001209 */
[----:B------:R2:W-:Y:S01]  /*0940*/  STS [UR7+0xc], R8 ;  /* 0x00000c08ff007988 */ /* 0x0005e20008000807 */
[----:B----4-:R-:W-:Y:S02]  /*0950*/  LOP3.LUT R3, R3, 0x7, RZ, 0xb8, !PT ;  /* 0x0000000703037812 */ /* 0x010fe400078eb8ff */
[----:B-1----:R-:W-:-:S03]  /*0960*/  LOP3.LUT R2, R2, 0xf, R11, 0xb8, !PT ;  /* 0x0000000f02027812 */ /* 0x002fc600078eb80b */
[----:B------:R2:W-:Y:S04]  /*0970*/  STS [UR7+0x34], R3 ;  /* 0x00003403ff007988 */ /* 0x0005e80008000807 */
[----:B------:R2:W-:Y:S02]  /*0980*/  STS [UR7+0x1c], R2 ;  /* 0x00001c02ff007988 */ /* 0x0005e40008000807 */
.L_x_21:
[----:B------:R-:W-:Y:S05]  /*0990*/  BSYNC B1 ;  /* 0x0000000000017941 */ /* 0x000fea0003800000 */
.L_x_20:
[----:B------:R-:W-:Y:S04]  /*09a0*/  BSSY B2, `(.L_x_22) ;  /* 0x000001a000027945 */ /* 0x000fe80003800000 */
[----:B------:R-:W-:Y:S04]  /*09b0*/  BSSY B1, `(.L_x_23) ;  /* 0x0000015000017945 */ /* 0x000fe80003800000 */
[----:B------:R-:W-:Y:S05]  /*09c0*/  @P1 BRA `(.L_x_24) ;  /* 0x0000000000201947 */ /* 0x000fea0003800000 */
[----:B-1234-:R-:W1:Y:S02]  /*09d0*/  LDS R2, [UR7+0x34] ;  /* 0x00003407ff027984 */ /* 0x01ee640008000800 */
[----:B-1----:R-:W-:-:S05]  /*09e0*/  LOP3.LUT R2, R2, 0x38, RZ, 0xb8, !PT ;  /* 0x0000003802027812 */ /* 0x002fca00078eb8ff */
[----:B------:R1:W-:Y:S01]  /*09f0*/  STS [UR7+0x34], R2 ;  /* 0x00003402ff007988 */ /* 0x0003e20008000807 */
[----:B------:R-:W-:Y:S05]  /*0a00*/  @P1 BRA `(.L_x_25) ;  /* 0x0000000000201947 */ /* 0x000fea0003800000 */
[----:B-1----:R-:W1:Y:S01]  /*0a10*/  LDS R2, [UR7+0x8] ;  /* 0x00000807ff027984 */ /* 0x002e620008000800 */
[----:B------:R-:W-:-:S05]  /*0a20*/  IMAD.MOV.U32 R3, RZ, RZ, 0x780 ;  /* 0x00000780ff037424 */ /* 0x000fca00078e00ff */
[----:B-1----:R-:W-:-:S05]  /*0a30*/  LOP3.LUT R2, R2, 0x300, R3, 0xd8, !PT ;  /* 0x0000030002027812 */ /* 0x002fca00078ed803 */
[----:B------:R1:W-:Y:S02]  /*0a40*/  STS [UR7+0x8], R2 ;  /* 0x00000802ff007988 */ /* 0x0003e40008000807 */
.L_x_24:
[----:B------:R-:W-:Y:S05]  /*0a50*/  @P1 BRA `(.L_x_26) ;  /* 0x0000000000281947 */ /* 0x000fea0003800000 */
[----:B-1234-:R-:W1:Y:S02]  /*0a60*/  LDS R2, [UR7+0x8] ;  /* 0x00000807ff027984 */ /* 0x01ee640008000800 */
[----:B-1----:R-:W-:-:S05]  /*0a70*/  LOP3.LUT R2, R2, 0x1800, RZ, 0xb8, !PT ;  /* 0x0000180002027812 */ /* 0x002fca00078eb8ff */
[----:B------:R2:W-:Y:S02]  /*0a80*/  STS [UR7+0x8], R2 ;  /* 0x00000802ff007988 */ /* 0x0005e40008000807 */
.L_x_25:
[----:B------:R-:W-:Y:S05]  /*0a90*/  @P1 BREAK B1 ;  /* 0x0000000000011942 */ /* 0x000fea0003800000 */
[----:B------:R-:W-:Y:S05]  /*0aa0*/  @P1 BRA `(.L_x_27) ;  /* 0x0000000000241947 */ /* 0x000fea0003800000 */
[----:B-12---:R-:W1:Y:S01]  /*0ab0*/  LDS R2, [UR7+0x8] ;  /* 0x00000807ff027984 */ /* 0x006e620008000800 */
[----:B------:R-:W-:-:S05]  /*0ac0*/  IMAD.MOV.U32 R3, RZ, RZ, 0x6000 ;  /* 0x00006000ff037424 */ /* 0x000fca00078e00ff */
[----:B-1----:R-:W-:-:S04]  /*0ad0*/  LOP3.LUT R2, R2, 0x6000, R3, 0xd8, !PT ;  /* 0x0000600002027812 */ /* 0x002fc800078ed803 */
[----:B------:R-:W-:-:S05]  /*0ae0*/  LOP3.LUT R2, R2, 0x400000, RZ, 0xb8, !PT ;  /* 0x0040000002027812 */ /* 0x000fca00078eb8ff */
[----:B------:R1:W-:Y:S02]  /*0af0*/  STS [UR7+0x8], R2 ;  /* 0x00000802ff007988 */ /* 0x0003e40008000807 */
.L_x_26:
[----:B------:R-:W-:Y:S05]  /*0b00*/  BSYNC B1 ;  /* 0x0000000000017941 */ /* 0x000fea0003800000 */
.L_x_23:
[----:B-1234-:R-:W1:Y:S02]  /*0b10*/  @!P1 LDS R2, [UR7+0x8] ;  /* 0x00000807ff029984 */ /* 0x01ee640008000800 */
[----:B-1----:R-:W-:-:S05]  /*0b20*/  @!P1 LOP3.LUT R2, R2, 0x8000, RZ, 0xb8, !PT ;  /* 0x0000800002029812 */ /* 0x002fca00078eb8ff */
[----:B------:R3:W-:Y:S02]  /*0b30*/  @!P1 STS [UR7+0x8], R2 ;  /* 0x00000802ff009988 */ /* 0x0007e40008000807 */
.L_x_27:
[----:B------:R-:W-:Y:S05]  /*0b40*/  BSYNC B2 ;  /* 0x0000000000027941 */ /* 0x000fea0003800000 */
.L_x_22:
[----:B------:R-:W-:Y:S05]  /*0b50*/  WARPSYNC.ALL ;  /* 0x0000000000007948 */ /* 0x000fea0003800000 */
[----:B------:R-:W-:-:S04]  /*0b60*/  UIADD3 UR23, UR4, 0x80, URZ ;  /* 0x0000008004177890 */ /* 0x000fc8000fffe03f */
[----:B------:R-:W-:-:S04]  /*0b70*/  UIADD3 UR22, UP0, UR23, UR24, URZ ;  /* 0x0000001817167290 */ /* 0x000fc8000ff1e03f */
[----:B------:R-:W-:Y:S01]  /*0b80*/  ULEA.HI.X.SX32 UR23, UR23, UR25, 0x1, UP0 ;  /* 0x0000001917177291 */ /* 0x000fe200080f0e3f */
[----:B------:R-:W-:Y:S11]  /*0b90*/  @P0 BRA `(.L_x_28) ;  /* 0x0000000000280947 */ /* 0x000ff60003800000 */
[----:B-123--:R-:W1:Y:S01]  /*0ba0*/  S2R R2, SR_LANEID ;  /* 0x0000000000027919 */ /* 0x00ee620000000000 */
[----:B------:R-:W-:Y:S05]  /*0bb0*/  WARPSYNC.ALL ;  /* 0x0000000000007948 */ /* 0x000fea0003800000 */
[----:B-1----:R-:W-:-:S05]  /*0bc0*/  IMAD.SHL.U32 R8, R2, 0x4, RZ ;  /* 0x0000000402087824 */ /* 0x002fca00078e00ff */
[----:B------:R-:W1:Y:S01]  /*0bd0*/  LDS R9, [R8+UR7] ;  /* 0x0000000708097984 */ /* 0x000e620008000800 */
[----:B------:R-:W-:-:S05]  /*0be0*/  IADD3 R2, P2, R8, UR22, RZ ;  /* 0x0000001608027c10 */ /* 0x000fca000ff5e0ff */
[----:B------:R-:W-:-:S05]  /*0bf0*/  IMAD.X R3, RZ, RZ, UR23, P2 ;  /* 0x00000017ff037e24 */ /* 0x000fca00090e06ff */
[----:B-1----:R4:W2:Y:S01]  /*0c00*/  ATOMG.E.EXCH.STRONG.GPU PT, RZ, [R2], R9 ;  /* 0x0000000902ff73a8 */ /* 0x0028a200041ee100 */
[----:B------:R-:W-:-:S04]  /*0c10*/  DEPBAR {5,4,3,2,1,0} ;  /* 0x0000003f0000791a */ /* 0x000fc80000000000 */
[----:B------:R4:W-:Y:S01]  /*0c20*/  UTMACCTL.IV [UR22] ;  /* 0x00000000160079b9 */ /* 0x0009e20008000000 */
[----:B------:R-:W-:Y:S01]  /*0c30*/  NOP ;  /* 0x0000000000007918 */ /* 0x000fe20000000000 */
.L_x_28:
[----:B------:R-:W-:Y:S05]  /*0c40*/  @P0 BRA `(.L_x_29) ;  /* 0x00000000000c0947 */ /* 0x000fea0003800000 */
[----:B------:R0:W-:Y:S01]  /*0c50*/  UTMACMDFLUSH ;  /* 0x00000000000079b7 */ /* 0x0001e20000000000 */
[----:B------:R-:W-:Y:S05]  /*0c60*/  @P0 BRA `(.L_x_29) ;  /* 0x0000000000040947 */ /* 0x000fea0003800000 */
[----:B------:R-:W-:-:S04]  /*0c70*/  DEPBAR.LE SB0, 0x0 ;  /* 0x000080000000791a */ /* 0x000fc80000000000 */
.L_x_29:
[----:B------:R-:W-:Y:S05]  /*0c80*/  WARPSYNC.ALL ;  /* 0x0000000000007948 */ /* 0x000fea0003800000 */
[----:B--2---:R-:W-:Y:S06]  /*0c90*/  BAR.SYNC.DEFER_BLOCKING 0x0 ;  /* 0x0000000000007b1d */ /* 0x004fec0000010000 */
[----:B------:R-:W-:Y:S02]  /*0ca0*/  BSSY B2, `(.L_x_30) ;  /* 0x000000b000027945 */ /* 0x000fe40003800000 */
[----:B------:R-:W-:Y:S06]  /*0cb0*/  BAR.SYNC.DEFER_BLOCKING 0x0 ;  /* 0x0000000000007b1d */ /* 0x000fec0000010000 */
[----:B------:R2:W-:Y:S01]  /*0cc0*/  @!P0 STS [R12], RZ ;  /* 0x000000ff0c008388 */ /* 0x0005e20000000800 */
[----:B------:R-:W-:Y:S01]  /*0cd0*/  NOP ;  /* 0x0000000000007918 */ /* 0x000fe20000000000 */
[----:B------:R-:W-:Y:S05]  /*0ce0*/  @P1 BRA `(.L_x_31) ;  /* 0x0000000000181947 */ /* 0x000fea0003800000 */
[----:B-1-34-:R-:W1:Y:S01]  /*0cf0*/  LDS R2, [UR7+0x8] ;  /* 0x00000807ff027984 */ /* 0x01ae620008000800 */
[----:B------:R-:W3:Y:S01]  /*0d00*/  LDC.64 R8, c[0x0][0x220] ;  /* 0x00008800ff087b82 */ /* 0x000ee20000000a00 */
[----:B------:R-:W-:Y:S02]  /*0d10*/  IMAD.MOV.U32 R3, RZ, RZ, 0x70 ;  /* 0x00000070ff037424 */ /* 0x000fe400078e00ff */
[----:B---3--:R3:W-:Y:S03]  /*0d20*/  STS.64 [UR7], R8 ;  /* 0x00000008ff007988 */ /* 0x0087e60008000a07 */
[----:B-1----:R-:W-:-:S05]  /*0d30*/  LOP3.LUT R2, R2, 0x10, R3, 0xd8, !PT ;  /* 0x0000001002027812 */ /* 0x002fca00078ed803 */
[----:B------:R3:W-:Y:S02]  /*0d40*/  STS [UR7+0x8], R2 ;  /* 0x00000802ff007988 */ /* 0x0007e40008000807 */
.L_x_31:
[----:B----4-:R-:W-:Y:S05]  /*0d50*/  BSYNC B2 ;  /* 0x0000000000027941 */ /* 0x010fea0003800000 */
.L_x_30:
[----:B------:R-:W-:Y:S04]  /*0d60*/  BSSY B3, `(.L_x_32) ;  /* 0x0000011000037945 */ /* 0x000fe80003800000 */
[----:B------:R-:W-:Y:S04]  /*0d70*/  BSSY B2, `(.L_x_33) ;  /* 0x000000e000027945 */ /* 0x000fe80003800000 */
[----:B------:R-:W-:Y:S05]  /*0d80*/  @P1 BRA `(.L_x_34) ;  /* 0x0000000000241947 */ /* 0x000fea0003800000 */
[----:B-1-3--:R-:W1:Y:S01]  /*0d90*/  LDS R2, [UR7+0x34] ;  /* 0x00003407ff027984 */ /* 0x00ae620008000800 */
[----:B------:R-:W-:-:S05]  /*0da0*/  IMAD.MOV.U32 R3, RZ, RZ, 0x3f000000 ;  /* 0x3f000000ff037424 */ /* 0x000fca00078e00ff */
[----:B-1----:R-:W-:-:S05]  /*0db0*/  LOP3.LUT R2, R2, 0xff000000, R3, 0xb8, !PT ;  /* 0xff00000002027812 */ /* 0x002fca00078eb803 */
[----:B------:R1:W-:Y:S01]  /*0dc0*/  STS [UR7+0x34], R2 ;  /* 0x00003402ff007988 */ /* 0x0003e20008000807 */
[----:B------:R-:W-:Y:S05]  /*0dd0*/  @P1 BRA `(.L_x_35) ;  /* 0x00000000001c1947 */ /* 0x000fea0003800000 */
[----:B-1----:R-:W1:Y:S01]  /*0de0*/  LDS R2, [UR7+0x38] ;  /* 0x00003807ff027984 */ /* 0x002e620008000800 */
[----:B------:R-:W-:-:S05]  /*0df0*/  IMAD.MOV.U32 R3, RZ, RZ, 0x3f ;  /* 0x0000003fff037424 */ /* 0x000fca00078e00ff */
[----:B-1----:R-:W-:-:S05]  /*0e00*/  LOP3.LUT R2, R2, 0xff, R3, 0xb8, !PT ;  /* 0x000000ff02027812 */ /* 0x002fca00078eb803 */
[----:B------:R4:W-:Y:S02]  /*0e10*/  STS [UR7+0x38], R2 ;  /* 0x00003802ff007988 */ /* 0x0009e40008000807 */
.L_x_34:
[----:B------:R-:W-:Y:S05]  /*0e20*/  @P1 BREAK B2 ;  /* 0x0000000000021942 */ /* 0x000fea0003800000 */
[----:B------:R-:W-:Y:S05]  /*0e30*/  @P1 BRA `(.L_x_36) ;  /* 0x00000000000c1947 */ /* 0x000fea0003800000 */
[----:B------:R1:W-:Y:S02]  /*0e40*/  STS [UR7+0x20], R5 ;  /* 0x00002005ff007988 */ /* 0x0003e40008000807 */
.L_x_35:
[----:B------:R-:W-:Y:S05]  /*0e50*/  BSYNC B2 ;  /* 0x0000000000027941 */ /* 0x000fea0003800000 */
.L_x_33:
[----:B------:R1:W-:Y:S02]  /*0e60*/  @!P1 STS [UR7+0x24], R4 ;  /* 0x00002404ff009988 */ /* 0x0003e40008000807 */
.L_x_36:
[----:B------:R-:W-:Y:S05]  /*0e70*/  BSYNC B3 ;  /* 0x0000000000037941 */ /* 0x000fea0003800000 */
.L_x_32:
[----:B------:R-:W-:Y:S05]  /*0e80*/  WARPSYNC.ALL ;  /* 0x0000000000007948 */ /* 0x000fea0003800000 */
[----:B------:R-:W-:Y:S04]  /*0e90*/  BSSY B3, `(.L_x_37) ;  /* 0x000000e000037945 */ /* 0x000fe80003800000 */
[----:B------:R-:W-:Y:S05]  /*0ea0*/  @P1 BRA `(.L_x_38) ;  /* 0x0000000000301947 */ /* 0x000fea0003800000 */
[----:B------:R-:W5:Y:S01]  /*0eb0*/  LDS R3, [UR7+0x34] ;  /* 0x00003407ff037984 */ /* 0x000f620008000800 */
[----:B-1----:R-:W1:Y:S03]  /*0ec0*/  LDC.64 R4, c[0x0][0x248] ;  /* 0x00009200ff047b82 */ /* 0x002e660000000a00 */
[----:B---34-:R-:W3:Y:S01]  /*0ed0*/  LDS R2, [UR7+0x1c] ;  /* 0x00001c07ff027984 */ /* 0x018ee20008000800 */
[C---:B-1----:R-:W-:Y:S01]  /*0ee0*/  SHF.L.U64.HI R5, R4.reuse, 0x1, R5 ;  /* 0x0000000104057819 */ /* 0x042fe20000010205 */
[----:B------:R-:W-:-:S03]  /*0ef0*/  IMAD.SHL.U32 R4, R4, 0x2, RZ ;  /* 0x0000000204047824 */ /* 0x000fc600078e00ff */
[--C-:B------:R-:W-:Y:S02]  /*0f00*/  SHF.R.U32.HI R9, RZ, 0x4, R5.reuse ;  /* 0x00000004ff097819 */ /* 0x100fe40000011605 */
[----:B------:R-:W-:-:S05]  /*0f10*/  SHF.R.U64 R4, R4, 0x4, R5 ;  /* 0x0000000404047819 */ /* 0x000fca0000001205 */
[----:B------:R1:W-:Y:S01]  /*0f20*/  STS [UR7+0xc], R4 ;  /* 0x00000c04ff007988 */ /* 0x0003e20008000807 */
[----:B-----5:R-:W-:Y:S02]  /*0f30*/  LOP3.LUT R3, R3, 0x7, RZ, 0xb8, !PT ;  /* 0x0000000703037812 */ /* 0x020fe400078eb8ff */
[----:B---3--:R-:W-:-:S03]  /*0f40*/  LOP3.LUT R2, R2, 0xf, R9, 0xb8, !PT ;  /* 0x0000000f02027812 */ /* 0x008fc600078eb809 */
[----:B------:R1:W-:Y:S04]  /*0f50*/  STS [UR7+0x34], R3 ;  /* 0x00003403ff007988 */ /* 0x0003e80008000807 */
[----:B------:R1:W-:Y:S02]  /*0f60*/  STS [UR7+0x1c], R2 ;  /* 0x00001c02ff007988 */ /* 0x0003e40008000807 */
.L_x_38:
[----:B------:R-:W-:Y:S05]  /*0f70*/  BSYNC B3 ;  /* 0x0000000000037941 */ /* 0x000fea0003800000 */
.L_x_37:
[----:B------:R-:W-:Y:S04]  /*0f80*/  BSSY B3, `(.L_x_39) ;  /* 0x000001a000037945 */ /* 0x000fe80003800000 */
[----:B------:R-:W-:Y:S04]  /*0f90*/  BSSY B4, `(.L_x_40) ;  /* 0x0000015000047945 */ /* 0x000fe80003800000 */
[----:B------:R-:W-:Y:S05]  /*0fa0*/  @P1 BRA `(.L_x_41) ;  /* 0x0000000000201947 */ /* 0x000fea0003800000 */
[----:B-1-34-:R-:W1:Y:S02]  /*0fb0*/  LDS R2, [UR7+0x34] ;  /* 0x00003407ff027984 */ /* 0x01ae640008000800 */
[----:B-1----:R-:W-:-:S05]  /*0fc0*/  LOP3.LUT R2, R2, 0x38, RZ, 0xb8, !PT ;  /* 0x0000003802027812 */ /* 0x002fca00078eb8ff */
[----:B------:R1:W-:Y:S01]  /*0fd0*/  STS [UR7+0x34], R2 ;  /* 0x00003402ff007988 */ /* 0x0003e20008000807 */
[----:B------:R-:W-:Y:S05]  /*0fe0*/  @P1 BRA `(.L_x_42) ;  /* 0x0000000000201947 */ /* 0x000fea0003800000 */
[----:B-1----:R-:W1:Y:S01]  /*0ff0*/  LDS R2, [UR7+0x8] ;  /* 0x00000807ff027984 */ /* 0x002e620008000800 */
[----:B------:R-:W-:-:S05]  /*1000*/  IMAD.MOV.U32 R3, RZ, RZ, 0x780 ;  /* 0x00000780ff037424 */ /* 0x000fca00078e00ff */
[----:B-1----:R-:W-:-:S05]  /*1010*/  LOP3.LUT R2, R2, 0x300, R3, 0xd8, !PT ;  /* 0x0000030002027812 */ /* 0x002fca00078ed803 */
[----:B------:R1:W-:Y:S02]  /*1020*/  STS [UR7+0x8], R2 ;  /* 0x00000802ff007988 */ /* 0x0003e40008000807 */
.L_x_41:
[----:B------:R-:W-:Y:S05]  /*1030*/  @P1 BRA `(.L_x_43) ;  /* 0x0000000000281947 */ /* 0x000fea0003800000 */
[----:B-1-34-:R-:W1:Y:S02]  /*1040*/  LDS R2, [UR7+0x8] ;  /* 0x00000807ff027984 */ /* 0x01ae640008000800 */
[----:B-1----:R-:W-:-:S05]  /*1050*/  LOP3.LUT R2, R2, 0x1800, RZ, 0xb8, !PT ;  /* 0x0000180002027812 */ /* 0x002fca00078eb8ff */
[----:B------:R3:W-:Y:S02]  /*1060*/  STS [UR7+0x8], R2 ;  /* 0x00000802ff007988 */ /* 0x0007e40008000807 */
.L_x_42:
[----:B------:R-:W-:Y:S05]  /*1070*/  @P1 BREAK B4 ;  /* 0x0000000000041942 */ /* 0x000fea0003800000 */
[----:B------:R-:W-:Y:S05]  /*1080*/  @P1 BRA `(.L_x_44) ;  /* 0x0000000000241947 */ /* 0x000fea0003800000 */
[----:B-1-3--:R-:W1:Y:S01]  /*1090*/  LDS R2, [UR7+0x8] ;  /* 0x00000807ff027984 */ /* 0x00ae620008000800 */
[----:B------:R-:W-:-:S05]  /*10a0*/  IMAD.MOV.U32 R3, RZ, RZ, 0x6000 ;  /* 0x00006000ff037424 */ /* 0x000fca00078e00ff */
[----:B-1----:R-:W-:-:S04]  /*10b0*/  LOP3.LUT R2, R2, 0x6000, R3, 0xd8, !PT ;  /* 0x0000600002027812 */ /* 0x002fc800078ed803 */
[----:B------:R-:W-:-:S05]  /*10c0*/  LOP3.LUT R2, R2, 0x400000, RZ, 0xb8, !PT ;  /* 0x0040000002027812 */ /* 0x000fca00078eb8ff */
[----:B------:R1:W-:Y:S02]  /*10d0*/  STS [UR7+0x8], R2 ;  /* 0x00000802ff007988 */ /* 0x0003e40008000807 */
.L_x_43:
[----:B------:R-:W-:Y:S05]  /*10e0*/  BSYNC B4 ;  /* 0x0000000000047941 */ /* 0x000fea0003800000 */
.L_x_40:
[----:B-1-34-:R-:W1:Y:S02]  /*10f0*/  @!P1 LDS R2, [UR7+0x8] ;  /* 0x00000807ff029984 */ /* 0x01ae640008000800 */
[----:B-1----:R-:W-:-:S05]  /*1100*/  @!P1 LOP3.LUT R2, R2, 0x8000, RZ, 0xb8, !PT ;  /* 0x0000800002029812 */ /* 0x002fca00078eb8ff */
[----:B------:R4:W-:Y:S02]  /*1110*/  @!P1 STS [UR7+0x8], R2 ;  /* 0x00000802ff009988 */ /* 0x0009e40008000807 */
.L_x_44:
[----:B------:R-:W-:Y:S05]  /*1120*/  BSYNC B3 ;  /* 0x0000000000037941 */ /* 0x000fea0003800000 */
.L_x_39:
[----:B------:R-:W-:Y:S05]  /*1130*/  WARPSYNC.ALL ;  /* 0x0000000000007948 */ /* 0x000fea0003800000 */
[----:B------:R-:W-:Y:S01]  /*1140*/  UIADD3 UR4, UR4, 0x100, URZ ;  /* 0x0000010004047890 */ /* 0x000fe2000fffe03f */
[----:B------:R-:W-:Y:S01]  /*1150*/  ISETP.GE.AND P2, PT, R14, 0x1, PT ;  /* 0x000000010e00780c */ /* 0x000fe20003f46270 */
[----:B------:R-:W-:Y:S01]  /*1160*/  IMAD.MOV.U32 R24, RZ, RZ, RZ ;  /* 0x000000ffff187224 */ /* 0x000fe200078e00ff */
[----:B------:R-:W-:Y:S01]  /*1170*/  SHF.R.U32.HI R8, RZ, 0x5, R0 ;  /* 0x00000005ff087819 */ /* 0x000fe20000011600 */
[----:B------:R-:W-:-:S04]  /*1180*/  UIADD3 UR24, UP0, UR4, UR24, URZ ;  /* 0x0000001804187290 */ /* 0x000fc8000ff1e03f */
[----:B------:R-:W-:Y:S01]  /*1190*/  ULEA.HI.X.SX32 UR25, UR4, UR25, 0x1, UP0 ;  /* 0x0000001904197291 */ /* 0x000fe200080f0e3f */
[----:B------:R-:W-:Y:S11]  /*11a0*/  @P0 BRA `(.L_x_45) ;  /* 0x0000000000280947 */ /* 0x000ff60003800000 */
[----:B-1-34-:R-:W1:Y:S01]  /*11b0*/  S2R R2, SR_LANEID ;  /* 0x0000000000027919 */ /* 0x01ae620000000000 */
[----:B------:R-:W-:Y:S05]  /*11c0*/  WARPSYNC.ALL ;  /* 0x0000000000007948 */ /* 0x000fea0003800000 */
[----:B-1----:R-:W-:-:S05]  /*11d0*/  IMAD.SHL.U32 R4, R2, 0x4, RZ ;  /* 0x0000000402047824 */ /* 0x002fca00078e00ff */
[----:B------:R-:W1:Y:S01]  /*11e0*/  LDS R5, [R4+UR7] ;  /* 0x0000000704057984 */ /* 0x000e620008000800 */
[----:B------:R-:W-:-:S05]  /*11f0*/  IADD3 R2, P3, R4, UR24, RZ ;  /* 0x0000001804027c10 */ /* 0x000fca000ff7e0ff */
[----:B------:R-:W-:-:S05]  /*1200*/  IMAD.X R3, RZ, RZ, UR25, P3 ;  /* 0x00000019ff037e24 */ /* 0x000fca00098e06ff */
[----:B-1----:R1:W3:Y:S01]  /*1210*/  ATOMG.E.EXCH.STRONG.GPU PT, RZ, [R2], R5 ;  /* 0x0000000502ff73a8 */ /* 0x0022e200041ee100 */
[----:B------:R-:W-:-:S04]  /*1220*/  DEPBAR {5,4,3,2,1,0} ;  /* 0x0000003f0000791a */ /* 0x000fc80000000000 */
[----:B------:R1:W-:Y:S01]  /*1230*/  UTMACCTL.IV [UR24] ;  /* 0x00000000180079b9 */ /* 0x0003e20008000000 */
[----:B------:R-:W-:Y:S01]  /*1240*/  NOP ;  /* 0x0000000000007918 */ /* 0x000fe20000000000 */
.L_x_45:
[----:B------:R-:W-:Y:S05]  /*1250*/  @P0 BRA `(.L_x_46) ;  /* 0x00000000000c0947 */ /* 0x000fea0003800000 */
[----:B------:R0:W-:Y:S01]  /*1260*/  UTMACMDFLUSH ;  /* 0x00000000000079b7 */ /* 0x0001e20000000000 */
[----:B------:R-:W-:Y:S05]  /*1270*/  @P0 BRA `(.L_x_46) ;  /* 0x0000000000040947 */ /* 0x000fea0003800000 */
[----:B------:R-:W-:-:S04]  /*1280*/  DEPBAR.LE SB0, 0x0 ;  /* 0x000080000000791a */ /* 0x000fc80000000000 */
.L_x_46:
[----:B------:R-:W-:Y:S05]  /*1290*/  WARPSYNC.ALL ;  /* 0x0000000000007948 */ /* 0x000fea0003800000 */
[----:B---3--:R-:W-:Y:S01]  /*12a0*/  BAR.SYNC.DEFER_BLOCKING 0x0 ;  /* 0x0000000000007b1d */ /* 0x008fe20000010000 */
[----:B------:R-:W-:Y:S01]  /*12b0*/  R2UR UR26, R8 ;  /* 0x00000000081a72ca */ /* 0x000fe200000e0000 */
[----:B------:R-:W-:Y:S01]  /*12c0*/  USHF.L.U32 UR27, UR29, 0x8, URZ ;  /* 0x000000081d1b7899 */ /* 0x000fe2000800063f */
[----:B------:R-:W-:Y:S01]  /*12d0*/  IMAD.MOV.U32 R25, RZ, RZ, RZ ;  /* 0x000000ffff197224 */ /* 0x000fe200078e00ff */
[----:B------:R-:W-:Y:S01]  /*12e0*/  USHF.L.U32 UR11, UR30, 0x6, URZ ;  /* 0x000000061e0b7899 */ /* 0x000fe2000800063f */
[----:B------:R-:W-:Y:S01]  /*12f0*/  CS2R R26, SRZ ;  /* 0x00000000001a7805 */ /* 0x000fe2000001ff00 */
[----:B------:R-:W-:Y:S01]  /*1300*/  VOTEU.ALL UP0, P1 ;  /* 0x00000000003f7886 */ /* 0x000fe20000800000 */
[----:B------:R-:W-:Y:S01]  /*1310*/  UMOV UR4, 0x1 ;  /* 0x0000000100047882 */ /* 0x000fe20000000000 */
[----:B------:R-:W-:Y:S01]  /*1320*/  VOTEU.ALL UP1, P1 ;  /* 0x00000000003f7886 */ /* 0x000fe20000820000 */
[----:B------:R-:W-:-:S02]  /*1330*/  CS2R R28, SRZ ;  /* 0x00000000001c7805 */ /* 0x000fc4000001ff00 */
[----:B------:R-:W-:Y:S01]  /*1340*/  CS2R R30, SRZ ;  /* 0x00000000001e7805 */ /* 0x000fe2000001ff00 */
[----:B------:R-:W-:-:S04]  /*1350*/  @!UP0 UIADD3 UR8, -UR4, 0x100000, URZ ;  /* 0x0010000004088890 */ /* 0x000fc8000fffe13f */
[----:B------:R-:W-:Y:S02]  /*1360*/  @!UP0 USHF.L.U32 UR9, UR8, 0xb, URZ ;  /* 0x0000000b08098899 */ /* 0x000fe4000800063f */
[----:B------:R-:W-:Y:S01]  /*1370*/  @!UP0 USHF.L.U32 UR8, UR8, 0x1, URZ ;  /* 0x0000000108088899 */ /* 0x000fe2000800063f */
[----:B------:R-:W-:Y:S01]  /*1380*/  CS2R R32, SRZ ;  /* 0x0000000000207805 */ /* 0x000fe2000001ff00 */
[----:B------:R-:W-:-:S04]  /*1390*/  @!UP0 UIADD3 UR4, -UR4, 0x100000, URZ ;  /* 0x0010000004048890 */ /* 0x000fc8000fffe13f */
[----:B------:R-:W-:Y:S02]  /*13a0*/  @!UP0 USHF.L.U32 UR5, UR4, 0xb, URZ ;  /* 0x0000000b04058899 */ /* 0x000fe4000800063f */
[----:B------:R-:W-:Y:S01]  /*13b0*/  @!UP0 USHF.L.U32 UR4, UR4, 0x1, URZ ;  /* 0x0000000104048899 */ /* 0x000fe2000800063f */
[----:B------:R-:W-:Y:S01]  /*13c0*/  CS2R R34, SRZ ;  /* 0x0000000000227805 */ /* 0x000fe2000001ff00 */
[----:B------:R-:W-:Y:S01]  /*13d0*/  VOTEU.ALL UP0, P1 ;  /* 0x00000000003f7886 */ /* 0x000fe20000800000 */
[----:B------:R-:W-:Y:S02]  /*13e0*/  CS2R R36, SRZ ;  /* 0x0000000000247805 */ /* 0x000fe4000001ff00 */
[----:B------:R-:W-:Y:S02]  /*13f0*/  CS2R R38, SRZ ;  /* 0x0000000000267805 */ /* 0x000fe4000001ff00 */
[----:B------:R-:W-:Y:S02]  /*1400*/  CS2R R40, SRZ ;  /* 0x0000000000287805 */ /* 0x000fe4000001ff00 */
[----:B------:R-:W-:-:S02]  /*1410*/  CS2R R42, SRZ ;  /* 0x00000000002a7805 */ /* 0x000fc4000001ff00 */
[----:B------:R-:W-:Y:S02]  /*1420*/  CS2R R44, SRZ ;  /* 0x00000000002c7805 */ /* 0x000fe4000001ff00 */
[----:B------:R-:W-:Y:S02]  /*1430*/  CS2R R46, SRZ ;  /* 0x00000000002e7805 */ /* 0x000fe4000001ff00 */
[----:B------:R-:W-:Y:S02]  /*1440*/  CS2R R48, SRZ ;  /* 0x0000000000307805 */ /* 0x000fe4000001ff00 */
[----:B------:R-:W-:Y:S01]  /*1450*/  CS2R R50, SRZ ;  /* 0x0000000000327805 */ /* 0x000fe2000001ff00 */
[----:B------:R-:W3:Y:S02]  /*1460*/  FENCE.VIEW.ASYNC.S ;  /* 0x00000000000073c6 */ /* 0x000ee40000000000 */
[----:B---3--:R3:W4:Y:S02]  /*1470*/  @!UP0 SYNCS.EXCH.64 URZ, [UR7+0x14000], UR8 ;  /* 0x01400008073f85b2 */ /* 0x0087240008000100 */
[----:B----4-:R-:W-:Y:S01]  /*1480*/  BAR.SYNC.DEFER_BLOCKING 0x0 ;  /* 0x0000000000007b1d */ /* 0x010fe20000010000 */
[----:B------:R-:W-:-:S02]  /*1490*/  CS2R R52, SRZ ;  /* 0x0000000000347805 */ /* 0x000fc4000001ff00 */
[----:B------:R-:W-:Y:S02]  /*14a0*/  CS2R R54, SRZ ;  /* 0x0000000000367805 */ /* 0x000fe4000001ff00 */
[----:B------:R-:W-:Y:S02]  /*14b0*/  CS2R R56, SRZ ;  /* 0x0000000000387805 */ /* 0x000fe4000001ff00 */
[----:B------:R-:W-:Y:S02]  /*14c0*/  CS2R R58, SRZ ;  /* 0x00000000003a7805 */ /* 0x000fe4000001ff00 */
[----:B------:R-:W-:Y:S02]  /*14d0*/  CS2R R60, SRZ ;  /* 0x00000000003c7805 */ /* 0x000fe4000001ff00 */
[----:B------:R-:W-:Y:S02]  /*14e0*/  CS2R R62, SRZ ;  /* 0x00000000003e7805 */ /* 0x000fe4000001ff00 */
        /* <DEDUP_REMOVED lines=17> */
[----:B------:R3:W4:Y:S01]  /*1600*/  @!UP1 SYNCS.EXCH.64 URZ, [UR7+0x14008], UR4 ;  /* 0x01400804073f95b2 */ /* 0x0007220008000100 */
        /* <DEDUP_REMOVED lines=26> */
[----:B------:R-:W-:Y:S01]  /*17b0*/  CS2R R150, SRZ ;  /* 0x0000000000967805 */ /* 0x000fe2000001ff00 */
[----:B----4-:R-:W-:Y:S06]  /*17c0*/  @!P2 BRA `(.L_x_47) ;  /* 0x000000080008a947 */ /* 0x010fec0003800000 */
        /* <DEDUP_REMOVED lines=64> */
[----:B---3--:R-:W-:Y:S01]  /*1bd0*/  UMOV UR4, URZ ;  /* 0x0000003f00047c82 */ /* 0x008fe20008000000 */
[----:B------:R-:W-:-:S05]  /*1be0*/  UMOV UR10, URZ ;  /* 0x0000003f000a7c82 */ /* 0x000fca0008000000 */
.L_x_49:
[----:B------:R-:W-:Y:S01]  /*1bf0*/  BAR.SYNC.DEFER_BLOCKING 0x0 ;  /* 0x0000000000007b1d */ /* 0x000fe20000010000 */
[----:B------:R-:W-:Y:S01]  /*1c00*/  ULEA UR31, UR4, UR7, 0x3 ;  /* 0x00000007041f7291 */ /* 0x000fe2000f8e183f */
[----:B-1----:R-:W-:Y:S01]  /*1c10*/  @!P1 IMAD.MOV.U32 R2, RZ, RZ, 0xa000 ;  /* 0x0000a000ff029424 */ /* 0x002fe200078e00ff */
[----:B------:R-:W-:Y:S01]  /*1c20*/  ELECT P0, URZ, PT ;  /* 0x00000000003f782f */ /* 0x000fe20003800000 */
[----:B------:R-:W-:-:S03]  /*1c30*/  ULEA UR8, UR4, UR7, 0xd ;  /* 0x0000000704087291 */ /* 0x000fc6000f8e683f */
[----:B------:R-:W-:Y:S01]  /*1c40*/  ISETP.LT.U32.AND P0, PT, R6, 0x20, P0 ;  /* 0x000000200600780c */ /* 0x000fe20000701070 */
[----:B------:R-:W-:Y:S02]  /*1c50*/  UIADD3 UR9, UR31, 0x14000, URZ ;  /* 0x000140001f097890 */ /* 0x000fe4000fffe03f */
[----:B------:R-:W-:Y:S02]  /*1c60*/  UIADD3 UR8, UR8, 0x10000, URZ ;  /* 0x0001000008087890 */ /* 0x000fe4000fffe03f */
[----:B------:R-:W-:Y:S02]  /*1c70*/  ULEA UR5, UR4, UR7, 0xf ;  /* 0x0000000704057291 */ /* 0x000fe4000f8e783f */
[----:B------:R-:W-:Y:S01]  /*1c80*/  ULOP3.LUT UR14, UR26, 0x3, URZ, 0xc0, !UPT ;  /* 0x000000031a0e7892 */ /* 0x000fe2000f8ec03f */
[----:B------:R-:W-:Y:S01]  /*1c90*/  UMOV UR15, UR10 ;  /* 0x0000000a000f7c82 */ /* 0x000fe20008000000 */
[----:B------:R-:W-:Y:S02]  /*1ca0*/  UMOV UR13, UR9 ;  /* 0x00000009000d7c82 */ /* 0x000fe40008000000 */
[----:B------:R-:W-:-:S02]  /*1cb0*/  ULEA UR12, UR14, UR5, 0xd ;  /* 0x000000050e0c7291 */ /* 0x000fc4000f8e683f */
[----:B------:R-:W-:Y:S01]  /*1cc0*/  VOTEU.ANY UP0, P0 ;  /* 0x00000000003f7886 */ /* 0x000fe20000000100 */
[----:B------:R-:W-:Y:S01]  /*1cd0*/  VOTEU.ANY UP1, P0 ;  /* 0x00000000003f7886 */ /* 0x000fe20000020100 */
[----:B------:R-:W-:Y:S01]  /*1ce0*/  ULEA UR14, UR14, UR27, 0x6 ;  /* 0x0000001b0e0e7291 */ /* 0x000fe2000f8e303f */
[----:B------:R1:W-:Y:S01]  /*1cf0*/  @!P1 SYNCS.ARRIVE.TRANS64 RZ, [UR31+0x14000], R2 ;  /* 0x01400002ffff99a7 */ /* 0x0003e2000800001f */
[----:B------:R-:W-:Y:S01]  /*1d00*/  BAR.SYNC.DEFER_BLOCKING 0x0 ;  /* 0x0000000000007b1d */ /* 0x000fe20000010000 */
[----:B------:R-:W-:Y:S02]  /*1d10*/  USHF.R.U32.HI UR6, URZ, 0x4, UR8 ;  /* 0x000000043f067899 */ /* 0x000fe40008011608 */
[----:B------:R-:W-:Y:S02]  /*1d20*/  USHF.R.U32.HI UR28, URZ, 0x4, UR5 ;  /* 0x000000043f1c7899 */ /* 0x000fe40008011605 */
[----:B------:R-:W-:Y:S01]  /*1d30*/  USGXT.U32 UR6, UR6, 0xe ;  /* 0x0000000e0606789a */ /* 0x000fe20008000000 */
[----:B------:R-:W-:Y:S01]  /*1d40*/  @UP0 UMOV UR16, UR20 ;  /* 0x0000001400100c82 */ /* 0x000fe20008000000 */
[----:B------:R-:W-:Y:S01]  /*1d50*/  @UP0 UMOV UR17, UR21 ;  /* 0x0000001500110c82 */ /* 0x000fe20008000000 */
[----:B-1----:R-:W-:Y:S01]  /*1d60*/  SHF.L.U32 R2, R7, 0x1f, RZ ;  /* 0x0000001f07027819 */ /* 0x002fe200000006ff */
[----:B------:R-:W-:Y:S01]  /*1d70*/  USGXT.U32 UR28, UR28, 0xe ;  /* 0x0000000e1c1c789a */ /* 0x000fe20008000000 */
[----:B------:R-:W-:-:S03]  /*1d80*/  UMOV UR19, 0x40000040 ;  /* 0x4000004000137882 */ /* 0x000fc60000000000 */
[----:B------:R-:W-:Y:S01]  /*1d90*/  ULOP3.LUT UR18, UR28, 0x2000000, URZ, 0xfc, !UPT ;  /* 0x020000001c127892 */ /* 0x000fe2000f8efc3f */
[----:B------:R1:W-:Y:S01]  /*1da0*/  @UP1 UTMALDG.2D [UR8], [UR16] ;  /* 0x00000008100015b4 */ /* 0x0003e20008008000 */
[----:B------:R3:W-:Y:S06]  /*1db0*/  MEMBAR.ALL.CTA ;  /* 0x0000000000007992 */ /* 0x0007ec0000008000 */
[----:B---3--:R-:W3:Y:S01]  /*1dc0*/  FENCE.VIEW.ASYNC.S ;  /* 0x00000000000073c6 */ /* 0x008ee20000000000 */
[----:B-1----:R-:W-:Y:S01]  /*1dd0*/  UMOV UR16, UR6 ;  /* 0x0000000600107c82 */ /* 0x002fe20008000000 */
[----:B------:R-:W-:Y:S01]  /*1de0*/  UMOV UR17, 0x40000040 ;  /* 0x4000004000117882 */ /* 0x000fe20000000000 */
[----:B---3--:R-:W-:Y:S06]  /*1df0*/  BAR.SYNC.DEFER_BLOCKING 0x0 ;  /* 0x0000000000007b1d */ /* 0x008fec0000010000 */
[----:B------:R1:W-:Y:S02]  /*1e00*/  UTMALDG.2D [UR12], [UR22] ;  /* 0x0000000c160075b4 */ /* 0x0003e40008008000 */
[----:B------:R-:W-:Y:S06]  /*1e10*/  BAR.SYNC.DEFER_BLOCKING 0x0 ;  /* 0x0000000000007b1d */ /* 0x000fec0000010000 */
[----:B------:R-:W3:Y:S02]  /*1e20*/  SYNCS.PHASECHK.TRANS64.TRYWAIT P0, [UR31+0x14000], R2 ;  /* 0x01400002ff0075a7 */ /* 0x000ee4000800015f */
[----:B-1-3--:R-:W-:Y:S05]  /*1e30*/  @!P0 BRA `(.L_x_48) ;  /* 0x00000008002c8947 */ /* 0x00afea0003800000 */
.L_x_50:
[----:B------:R-:W-:Y:S02]  /*1e40*/  WARPGROUP.DEPBAR.LE gsb0, 0x0 ;  /* 0x00008000000079c5 */ /* 0x000fe40000010000 */
[----:B------:R-:W-:Y:S01]  /*1e50*/  WARPGROUP.ARRIVE ;  /* 0x00000000000079c5 */ /* 0x000fe20000000000 */
[----:B------:R-:W-:Y:S01]  /*1e60*/  UIADD3 UR14, UP1, UR28, 0x2000080, URZ ;  /* 0x020000801c0e7890 */ /* 0x000fe2000ff3e03f */
[----:B------:R-:W1:Y:S01]  /*1e70*/  LDC R2, c[0x0][0x230] ;  /* 0x00008c00ff027b82 */ /* 0x000e620000000800 */
[----:B------:R-:W-:Y:S01]  /*1e80*/  UIADD3 UR12, UP0, UR6, 0x2, URZ ;  /* 0x00000002060c7890 */ /* 0x000fe2000ff1e03f */
[----:B------:R-:W-:Y:S02]  /*1e90*/  UMOV UR5, URZ ;  /* 0x0000003f00057c82 */ /* 0x000fe40008000000 */
[----:B------:R-:W-:Y:S01]  /*1ea0*/  HGMMA.64x256x16.F32 R24, gdesc[UR16].tnspB, R24 ;  /* 0x43e00000101879f0 */ /* 0x000fe20008700818 */
[----:B------:R-:W-:Y:S01]  /*1eb0*/  UMOV UR6, URZ ;  /* 0x0000003f00067c82 */ /* 0x000fe20008000000 */
[----:B------:R-:W-:-:S02]  /*1ec0*/  UIADD3.X UR13, UR5, 0x40000040, URZ, UP0, !UPT ;  /* 0x40000040050d7890 */ /* 0x000fc400087fe43f */
[----:B------:R-:W-:Y:S02]  /*1ed0*/  UIADD3.X UR15, UR6, 0x40000040, URZ, UP1, !UPT ;  /* 0x40000040060f7890 */ /* 0x000fe40008ffe43f */
[----:B------:R-:W-:Y:S02]  /*1ee0*/  UIADD3.64 UR16, UR12, 0x2, URZ ;  /* 0x000000020c107897 */ /* 0x000fe4000fffe03f */
[----:B------:R-:W-:Y:S02]  /*1ef0*/  UIADD3.64 UR18, UR14, 0x80, URZ ;  /* 0x000000800e127897 */ /* 0x000fe4000fffe03f */
[----:B------:R-:W-:Y:S02]  /*1f00*/  UIADD3 UR10, UR10, 0x40, URZ ;  /* 0x000000400a0a7890 */ /* 0x000fe4000fffe03f */
[----:B------:R-:W-:-:S04]  /*1f10*/  UIADD3 UR4, UR4, 0x1, URZ ;  /* 0x0000000104047890 */ /* 0x000fc8000fffe03f */
[----:B------:R-:W-:Y:S01]  /*1f20*/  UISETP.NE.U32.AND UP0, UPT, UR4, 0x2, UPT ;  /* 0x000000020400788c */ /* 0x000fe2000bf05070 */
[----:B-1----:R-:W-:-:S03]  /*1f30*/  ISETP.LE.AND P0, PT, R2, UR10, PT ;  /* 0x0000000a02007c0c */ /* 0x002fc6000bf03270 */
[----:B------:R-:W-:Y:S02]  /*1f40*/  USEL UR5, URZ, 0x1, UP0 ;  /* 0x000000013f057887 */ /* 0x000fe40008000000 */
[----:B------:R-:W-:-:S04]  /*1f50*/  USEL UR4, UR4, URZ, UP0 ;  /* 0x0000003f04047287 */ /* 0x000fc80008000000 */
[----:B------:R-:W-:Y:S02]  /*1f60*/  LOP3.LUT R7, R7, UR5, RZ, 0x3c, !PT ;  /* 0x0000000507077c12 */ /* 0x000fe4000f8e3cff */
[----:B------:R-:W-:Y:S01]  /*1f70*/  HGMMA.64x256x16.F32 R24, gdesc[UR12].tnspB, R24 ;  /* 0x43e000000c1879f0 */ /* 0x000fe20008700818 */
[----:B------:R-:W-:Y:S02]  /*1f80*/  UIADD3.64 UR14, UR14, 0x100, URZ ;  /* 0x000001000e0e7897 */ /* 0x000fe4000fffe03f */
[----:B------:R-:W-:-:S15]  /*1f90*/  UIADD3.64 UR12, UR12, 0x4, URZ ;  /* 0x000000040c0c7897 */ /* 0x000fde000fffe03f */
[----:B------:R-:W-:-:S10]  /*1fa0*/  NOP ;  /* 0x0000000000007918 */ /* 0x000fd40000000000 */
[----:B------:R-:W-:-:S15]  /*1fb0*/  HGMMA.64x256x16.F32 R24, gdesc[UR16].tnspB, R24 ;  /* 0x43e00000101879f0 */ /* 0x000fde0008700818 */
[----:B------:R-:W-:-:S13]  /*1fc0*/  NOP ;  /* 0x0000000000007918 */ /* 0x000fda0000000000 */
[----:B------:R-:W-:Y:S01]  /*1fd0*/  HGMMA.64x256x16.F32 R24, gdesc[UR12].tnspB, R24, gsb0 ;  /* 0x43e000000c1879f0 */ /* 0x000fe20008000818 */
[----:B------:R-:W-:Y:S05]  /*1fe0*/  @!P0 BRA `(.L_x_49) ;  /* 0xfffffffc00008947 */ /* 0x000fea000383ffff */
.L_x_47:
[----:B------:R-:W-:Y:S02]  /*1ff0*/  WARPGROUP.DEPBAR.LE gsb0, 0x0 ;  /* 0x00008000000079c5 */ /* 0x000fe40000010000 */
[----:B------:R-:W-:Y:S01]  /*2000*/  BAR.SYNC.DEFER_BLOCKING 0x0 ;  /* 0x0000000000007b1d */ /* 0x000fe20000010000 */
[C---:B-1----:R-:W-:Y:S01]  /*2010*/  IMAD.SHL.U32 R2, R0.reuse, 0x80, RZ ;  /* 0x0000008000027824 */ /* 0x042fe200078e00ff */
[----:B------:R-:W-:Y:S01]  /*2020*/  F2FP.F16.F32.PACK_AB R24, R25, R24 ;  /* 0x000000181918723e */ /* 0x000fe200000000ff */
[----:B------:R-:W-:Y:S01]  /*2030*/  IMAD.SHL.U32 R3, R0, 0x10, RZ ;  /* 0x0000001000037824 */ /* 0x000fe200078e00ff */
[----:B------:R-:W-:Y:S01]  /*2040*/  F2FP.F16.F32.PACK_AB R25, R27, R26 ;  /* 0x0000001a1b19723e */ /* 0x000fe200000000ff */
[----:B------:R-:W-:Y:S01]  /*2050*/  ULOP3.LUT UR26, UR26, 0x3, URZ, 0xc0, !UPT ;  /* 0x000000031a1a7892 */ /* 0x000fe2000f8ec03f */
[----:B------:R-:W-:Y:S01]  /*2060*/  LOP3.LUT R2, R2, 0x780, RZ, 0xc0, !PT ;  /* 0x0000078002027812 */ /* 0x000fe200078ec0ff */
[----:B------:R-:W-:Y:S01]  /*2070*/  UMOV UR6, UR11 ;  /* 0x0000000b00067c82 */ /* 0x000fe20008000000 */
[----:B------:R-:W-:Y:S01]  /*2080*/  F2FP.F16.F32.PACK_AB R56, R57, R56 ;  /* 0x000000383938723e */ /* 0x000fe200000000ff */
[----:B---3--:R-:W-:Y:S01]  /*2090*/  ULEA UR4, UR26, UR7, 0xd ;  /* 0x000000071a047291 */ /* 0x008fe2000f8e683f */
[----:B------:R-:W-:Y:S01]  /*20a0*/  LOP3.LUT R3, R2, 0x70, R3, 0xf8, !PT ;  /* 0x0000007002037812 */ /* 0x000fe200078ef803 */
[----:B------:R-:W-:Y:S01]  /*20b0*/  IMAD.SHL.U32 R2, R0, 0x40, RZ ;  /* 0x0000004000027824 */ /* 0x000fe200078e00ff */
[----:B------:R-:W-:Y:S01]  /*20c0*/  F2FP.F16.F32.PACK_AB R26, R29, R28 ;  /* 0x0000001c1d1a723e */ /* 0x000fe200000000ff */
[----:B------:R-:W-:Y:S01]  /*20d0*/  ULEA UR5, UR26, UR27, 0x6 ;  /* 0x0000001b1a057291 */ /* 0x000fe2000f8e303f */
[----:B------:R-:W-:-:S02]  /*20e0*/  LOP3.LUT R3, R3, 0x10, R0, 0x78, !PT ;  /* 0x0000001003037812 */ /* 0x000fc400078e7800 */
[----:B------:R-:W-:Y:S02]  /*20f0*/  ELECT P0, URZ, PT ;  /* 0x00000000003f782f */ /* 0x000fe40003800000 */
[----:B------:R-:W-:Y:S02]  /*2100*/  F2FP.F16.F32.PACK_AB R27, R31, R30 ;  /* 0x0000001e1f1b723e */ /* 0x000fe400000000ff */
[----:B------:R-:W-:Y:S02]  /*2110*/  LOP3.LUT R0, R3, 0x1800, R2, 0xf8, !PT ;  /* 0x0000180003007812 */ /* 0x000fe400078ef802 */
[----:B------:R-:W-:Y:S02]  /*2120*/  F2FP.F16.F32.PACK_AB R57, R59, R58 ;  /* 0x0000003a3b39723e */ /* 0x000fe400000000ff */
[C---:B------:R-:W-:Y:S01]  /*2130*/  LOP3.LUT R3, R0.reuse, 0x20, RZ, 0x3c, !PT ;  /* 0x0000002000037812 */ /* 0x040fe200078e3cff */
[----:B------:R-:W-:Y:S01]  /*2140*/  VIADD R2, R0, UR7 ;  /* 0x0000000700027c36 */ /* 0x000fe20008000000 */
[----:B------:R-:W1:Y:S02]  /*2150*/  @!P1 SYNCS.CCTL.IV [UR7+0x14000] ;  /* 0x01400000ff0099b1 */ /* 0x000e640008000007 */
[----:B-1----:R-:W-:Y:S01]  /*2160*/  BAR.SYNC.DEFER_BLOCKING 0x0 ;  /* 0x0000000000007b1d */ /* 0x002fe20000010000 */
[----:B------:R-:W-:Y:S01]  /*2170*/  F2FP.F16.F32.PACK_AB R88, R89, R88 ;  /* 0x000000585958723e */ /* 0x000fe200000000ff */
[----:B------:R-:W-:Y:S01]  /*2180*/  VIADD R3, R3, UR7 ;  /* 0x0000000703037c36 */ /* 0x000fe20008000000 */
[----:B------:R-:W-:-:S02]  /*2190*/  F2FP.F16.F32.PACK_AB R58, R61, R60 ;  /* 0x0000003c3d3a723e */ /* 0x000fc400000000ff */
[----:B------:R-:W-:Y:S02]  /*21a0*/  F2FP.F16.F32.PACK_AB R59, R63, R62 ;  /* 0x0000003e3f3b723e */ /* 0x000fe400000000ff */
[----:B------:R-:W-:Y:S02]  /*21b0*/  F2FP.F16.F32.PACK_AB R89, R91, R90 ;  /* 0x0000005a5b59723e */ /* 0x000fe400000000ff */
[----:B------:R-:W-:Y:S02]  /*21c0*/  F2FP.F16.F32.PACK_AB R120, R121, R120 ;  /* 0x000000787978723e */ /* 0x000fe400000000ff */
[----:B------:R-:W-:Y:S02]  /*21d0*/  F2FP.F16.F32.PACK_AB R32, R33, R32 ;  /* 0x000000202120723e */ /* 0x000fe400000000ff */
[----:B------:R-:W-:Y:S02]  /*21e0*/  F2FP.F16.F32.PACK_AB R90, R93, R92 ;  /* 0x0000005c5d5a723e */ /* 0x000fe400000000ff */
[----:B------:R-:W-:-:S02]  /*21f0*/  F2FP.F16.F32.PACK_AB R91, R95, R94 ;  /* 0x0000005e5f5b723e */ /* 0x000fc400000000ff */
[----:B------:R-:W-:Y:S02]  /*2200*/  F2FP.F16.F32.PACK_AB R121, R123, R122 ;  /* 0x0000007a7b79723e */ /* 0x000fe400000000ff */
[----:B------:R-:W-:Y:S02]  /*2210*/  F2FP.F16.F32.PACK_AB R33, R35, R34 ;  /* 0x000000222321723e */ /* 0x000fe400000000ff */
[----:B------:R-:W-:Y:S02]  /*2220*/  F2FP.F16.F32.PACK_AB R64, R65, R64 ;  /* 0x000000404140723e */ /* 0x000fe400000000ff */
[----:B------:R-:W-:Y:S01]  /*2230*/  F2FP.F16.F32.PACK_AB R122, R125, R124 ;  /* 0x0000007c7d7a723e */ /* 0x000fe200000000ff */
[----:B------:R-:W1:Y:S01]  /*2240*/  @!P1 SYNCS.CCTL.IV [UR7+0x14008] ;  /* 0x01400800ff0099b1 */ /* 0x000e620008000007 */
[----:B------:R-:W-:Y:S01]  /*2250*/  F2FP.F16.F32.PACK_AB R123, R127, R126 ;  /* 0x0000007e7f7b723e */ /* 0x000fe200000000ff */
[----:B-1----:R-:W-:Y:S01]  /*2260*/  STSM.16.M88.4 [R2], R24 ;  /* 0x0000001802007844 */ /* 0x002fe20000000200 */
[----:B------:R-:W-:-:S02]  /*2270*/  LOP3.LUT R4, R0, 0x40, RZ, 0x3c, !PT ;  /* 0x0000004000047812 */ /* 0x000fc400078e3cff */
[----:B------:R-:W-:Y:S01]  /*2280*/  F2FP.F16.F32.PACK_AB R34, R37, R36 ;  /* 0x000000242522723e */ /* 0x000fe200000000ff */
[----:B------:R-:W-:Y:S01]  /*2290*/  STSM.16.M88.4 [R2+0x2000], R56 ;  /* 0x0020003802007844 */ /* 0x000fe20000000200 */
[----:B------:R-:W-:Y:S01]  /*22a0*/  F2FP.F16.F32.PACK_AB R35, R39, R38 ;  /* 0x000000262723723e */ /* 0x000fe200000000ff */
[----:B------:R-:W-:Y:S01]  /*22b0*/  VIADD R4, R4, UR7 ;  /* 0x0000000704047c36 */ /* 0x000fe20008000000 */
[----:B------:R-:W-:Y:S01]  /*22c0*/  F2FP.F16.F32.PACK_AB R65, R67, R66 ;  /* 0x000000424341723e */ /* 0x000fe200000000ff */
[----:B------:R-:W-:Y:S01]  /*22d0*/  STSM.16.M88.4 [R2+0x4000], R88 ;  /* 0x0040005802007844 */ /* 0x000fe20000000200 */
[----:B------:R-:W-:Y:S02]  /*22e0*/  F2FP.F16.F32.PACK_AB R96, R97, R96 ;  /* 0x000000606160723e */ /* 0x000fe400000000ff */
[----:B------:R-:W-:Y:S01]  /*22f0*/  F2FP.F16.F32.PACK_AB R66, R69, R68 ;  /* 0x000000444542723e */ /* 0x000fe200000000ff */
[----:B------:R-:W-:Y:S01]  /*2300*/  STSM.16.M88.4 [R2+0x6000], R120 ;  /* 0x0060007802007844 */ /* 0x000fe20000000200 */
[----:B------:R-:W-:-:S02]  /*2310*/  F2FP.F16.F32.PACK_AB R67, R71, R70 ;  /* 0x000000464743723e */ /* 0x000fc400000000ff */
[----:B------:R-:W-:Y:S01]  /*2320*/  F2FP.F16.F32.PACK_AB R97, R99, R98 ;  /* 0x000000626361723e */ /* 0x000fe200000000ff */
[----:B------:R-:W-:Y:S01]  /*2330*/  STSM.16.M88.4 [R3], R32 ;  /* 0x0000002003007844 */ /* 0x000fe20000000200 */
[----:B------:R-:W-:Y:S02]  /*2340*/  F2FP.F16.F32.PACK_AB R128, R129, R128 ;  /* 0x000000808180723e */ /* 0x000fe400000000ff */
[----:B------:R-:W-:Y:S01]  /*2350*/  F2FP.F16.F32.PACK_AB R40, R41, R40 ;  /* 0x000000282928723e */ /* 0x000fe200000000ff */
[----:B------:R-:W-:Y:S01]  /*2360*/  STSM.16.M88.4 [R3+0x2000], R64 ;  /* 0x0020004003007844 */ /* 0x000fe20000000200 */
[----:B------:R-:W-:Y:S02]  /*2370*/  F2FP.F16.F32.PACK_AB R98, R101, R100 ;  /* 0x000000646562723e */ /* 0x000fe400000000ff */
[----:B------:R-:W-:Y:S02]  /*2380*/  F2FP.F16.F32.PACK_AB R99, R103, R102 ;  /* 0x000000666763723e */ /* 0x000fe400000000ff */
[----:B------:R-:W-:-:S02]  /*2390*/  F2FP.F16.F32.PACK_AB R129, R131, R130 ;  /* 0x000000828381723e */ /* 0x000fc400000000ff */
[----:B------:R-:W-:Y:S01]  /*23a0*/  F2FP.F16.F32.PACK_AB R41, R43, R42 ;  /* 0x0000002a2b29723e */ /* 0x000fe200000000ff */
[----:B------:R-:W-:Y:S01]  /*23b0*/  STSM.16.M88.4 [R3+0x4000], R96 ;  /* 0x0040006003007844 */ /* 0x000fe20000000200 */
[----:B------:R-:W-:Y:S02]  /*23c0*/  F2FP.F16.F32.PACK_AB R72, R73, R72 ;  /* 0x000000484948723e */ /* 0x000fe400000000ff */
[----:B------:R-:W-:Y:S02]  /*23d0*/  F2FP.F16.F32.PACK_AB R130, R133, R132 ;  /* 0x000000848582723e */ /* 0x000fe400000000ff */
[----:B------:R-:W-:Y:S02]  /*23e0*/  F2FP.F16.F32.PACK_AB R131, R135, R134 ;  /* 0x000000868783723e */ /* 0x000fe400000000ff */
[----:B------:R-:W-:Y:S02]  /*23f0*/  LOP3.LUT R0, R0, 0x60, RZ, 0x3c, !PT ;  /* 0x0000006000007812 */ /* 0x000fe400078e3cff */
[----:B------:R-:W-:Y:S01]  /*2400*/  F2FP.F16.F32.PACK_AB R42, R45, R44 ;  /* 0x0000002c2d2a723e */ /* 0x000fe200000000ff */
[----:B------:R-:W-:Y:S01]  /*2410*/  STSM.16.M88.4 [R3+0x6000], R128 ;  /* 0x0060008003007844 */ /* 0x000fe20000000200 */
[----:B------:R-:W-:Y:S01]  /*2420*/  F2FP.F16.F32.PACK_AB R43, R47, R46 ;  /* 0x0000002e2f2b723e */ /* 0x000fe200000000ff */
[----:B------:R-:W-:Y:S01]  /*2430*/  VIADD R0, R0, UR7 ;  /* 0x0000000700007c36 */ /* 0x000fe20008000000 */
[----:B------:R-:W-:-:S02]  /*2440*/  F2FP.F16.F32.PACK_AB R73, R75, R74 ;  /* 0x0000004a4b49723e */ /* 0x000fc400000000ff */
[----:B------:R-:W-:Y:S01]  /*2450*/  F2FP.F16.F32.PACK_AB R104, R105, R104 ;  /* 0x000000686968723e */ /* 0x000fe200000000ff */
[----:B------:R-:W-:Y:S01]  /*2460*/  STSM.16.M88.4 [R4], R40 ;  /* 0x0000002804007844 */ /* 0x000fe20000000200 */
[----:B------:R-:W-:Y:S02]  /*2470*/  F2FP.F16.F32.PACK_AB R74, R77, R76 ;  /* 0x0000004c4d4a723e */ /* 0x000fe400000000ff */
[----:B------:R-:W-:Y:S02]  /*2480*/  F2FP.F16.F32.PACK_AB R75, R79, R78 ;  /* 0x0000004e4f4b723e */ /* 0x000fe400000000ff */
[----:B------:R-:W-:Y:S02]  /*2490*/  F2FP.F16.F32.PACK_AB R105, R107, R106 ;  /* 0x0000006a6b69723e */ /* 0x000fe400000000ff */
[----:B------:R-:W-:Y:S01]  /*24a0*/  F2FP.F16.F32.PACK_AB R136, R137, R136 ;  /* 0x000000888988723e */ /* 0x000fe200000000ff */
[----:B------:R-:W-:Y:S01]  /*24b0*/  STSM.16.M88.4 [R4+0x2000], R72 ;  /* 0x0020004804007844 */ /* 0x000fe20000000200 */
[----:B------:R-:W-:-:S02]  /*24c0*/  F2FP.F16.F32.PACK_AB R48, R49, R48 ;  /* 0x000000303130723e */ /* 0x000fc400000000ff */
[----:B------:R-:W-:Y:S02]  /*24d0*/  F2FP.F16.F32.PACK_AB R106, R109, R108 ;  /* 0x0000006c6d6a723e */ /* 0x000fe400000000ff */
[----:B------:R-:W-:Y:S02]  /*24e0*/  F2FP.F16.F32.PACK_AB R107, R111, R110 ;  /* 0x0000006e6f6b723e */ /* 0x000fe400000000ff */
[----:B------:R-:W-:Y:S02]  /*24f0*/  F2FP.F16.F32.PACK_AB R137, R139, R138 ;  /* 0x0000008a8b89723e */ /* 0x000fe400000000ff */
[----:B------:R-:W-:Y:S01]  /*2500*/  F2FP.F16.F32.PACK_AB R49, R51, R50 ;  /* 0x000000323331723e */ /* 0x000fe200000000ff */
[----:B------:R-:W-:Y:S01]  /*2510*/  STSM.16.M88.4 [R4+0x4000], R104 ;  /* 0x0040006804007844 */ /* 0x000fe20000000200 */
[----:B------:R-:W-:Y:S02]  /*2520*/  F2FP.F16.F32.PACK_AB R80, R81, R80 ;  /* 0x000000505150723e */ /* 0x000fe400000000ff */
[----:B------:R-:W-:-:S02]  /*2530*/  F2FP.F16.F32.PACK_AB R138, R141, R140 ;  /* 0x0000008c8d8a723e */ /* 0x000fc400000000ff */
[----:B------:R-:W-:Y:S02]  /*2540*/  F2FP.F16.F32.PACK_AB R139, R143, R142 ;  /* 0x0000008e8f8b723e */ /* 0x000fe400000000ff */
[----:B------:R-:W-:Y:S02]  /*2550*/  F2FP.F16.F32.PACK_AB R50, R53, R52 ;  /* 0x000000343532723e */ /* 0x000fe400000000ff */
[----:B------:R-:W-:Y:S01]  /*2560*/  F2FP.F16.F32.PACK_AB R51, R55, R54 ;  /* 0x000000363733723e */ /* 0x000fe200000000ff */
[----:B------:R-:W-:Y:S01]  /*2570*/  STSM.16.M88.4 [R4+0x6000], R136 ;  /* 0x0060008804007844 */ /* 0x000fe20000000200 */
[----:B------:R-:W-:Y:S02]  /*2580*/  F2FP.F16.F32.PACK_AB R81, R83, R82 ;  /* 0x000000525351723e */ /* 0x000fe400000000ff */
[----:B------:R-:W-:Y:S01]  /*2590*/  F2FP.F16.F32.PACK_AB R112, R113, R112 ;  /* 0x000000707170723e */ /* 0x000fe200000000ff */
[----:B------:R-:W-:Y:S01]  /*25a0*/  STSM.16.M88.4 [R0], R48 ;  /* 0x0000003000007844 */ /* 0x000fe20000000200 */
[----:B------:R-:W-:-:S02]  /*25b0*/  F2FP.F16.F32.PACK_AB R82, R85, R84 ;  /* 0x000000545552723e */ /* 0x000fc400000000ff */
[----:B------:R-:W-:Y:S02]  /*25c0*/  F2FP.F16.F32.PACK_AB R83, R87, R86 ;  /* 0x000000565753723e */ /* 0x000fe400000000ff */
        /* <DEDUP_REMOVED lines=8> */
[----:B------:R-:W-:-:S05]  /*2650*/  F2FP.F16.F32.PACK_AB R147, R151, R150 ;  /* 0x000000969793723e */ /* 0x000fca00000000ff */
[----:B------:R-:W-:Y:S01]  /*2660*/  STSM.16.M88.4 [R0+0x6000], R144 ;  /* 0x0060009000007844 */ /* 0x000fe20000000200 */
[----:B------:R1:W-:Y:S06]  /*2670*/  MEMBAR.ALL.CTA ;  /* 0x0000000000007992 */ /* 0x0003ec0000008000 */
[----:B-1----:R-:W1:Y:S02]  /*2680*/  FENCE.VIEW.ASYNC.S ;  /* 0x00000000000073c6 */ /* 0x002e640000000000 */
[----:B-1----:R-:W-:Y:S06]  /*2690*/  BAR.SYNC.DEFER_BLOCKING 0x0 ;  /* 0x0000000000007b1d */ /* 0x002fec0000010000 */
[----:B------:R1:W-:Y:S01]  /*26a0*/  UTMASTG.2D [UR4], [UR24] ;  /* 0x00000004180073b5 */ /* 0x0003e20008008000 */
[----:B------:R0:W-:Y:S01]  /*26b0*/  UTMACMDFLUSH ;  /* 0x00000000000079b7 */ /* 0x0001e20000000000 */
[----:B------:R-:W-:-:S04]  /*26c0*/  DEPBAR.LE SB0, 0x0 ;  /* 0x000080000000791a */ /* 0x000fc80000000000 */
[----:B------:R-:W-:Y:S06]  /*26d0*/  BAR.SYNC.DEFER_BLOCKING 0x0 ;  /* 0x0000000000007b1d */ /* 0x000fec0000010000 */
[----:B-1----:R-:W-:Y:S05]  /*26e0*/  EXIT ;  /* 0x000000000000794d */ /* 0x002fea0003800000 */
.L_x_48:
[----:B------:R-:W1:Y:S02]  /*26f0*/  SYNCS.PHASECHK.TRANS64.TRYWAIT P0, [UR31+0x14000], R2 ;  /* 0x01400002ff0075a7 */ /* 0x000e64000800015f */
[----:B-1----:R-:W-:Y:S05]  /*2700*/  @!P0 BRA `(.L_x_48) ;  /* 0xfffffffc00f88947 */ /* 0x002fea000383ffff */
[----:B------:R-:W-:Y:S05]  /*2710*/  BRA `(.L_x_50) ;  /* 0xfffffff400c87947 */ /* 0x000fea000383ffff */
.L_x_51:
[----:B------:R-:W-:-:S00]  /*2720*/  BRA `(.L_x_51) ;  /* 0xfffffffc00fc7947 */ /* 0x000fc0000383ffff */
[----:B------:R-:W-:-:S00]  /*2730*/  NOP ;  /* 0x0000000000007918 */ /* 0x000fc00000000000 */
        /* <DEDUP_REMOVED lines=12> */
.L_x_52:


//--------------------- .nv.shared.gluon_wgmma    --------------------------
	.section	.nv.shared.gluon_wgmma,"aw",@nobits
	.sectionflags	@""
	.align	16
	.zero		1024


//--------------------- .nv.shared.reserved.0     --------------------------
	.section	.nv.shared.reserved.0,"aw",@nobits
	.weak		__nv_reservedSMEM_offset_0_alias
	.size		__nv_reservedSMEM_offset_0_alias, 0, 0
	.other		__nv_reservedSMEM_offset_0_alias,@"STO_CUDA_RESERVED_SHARED STV_DEFAULT"
__nv_reservedSMEM_offset_0_alias:
	.zero		0


//--------------------- .nv.constant0.gluon_wgmma --------------------------
	.section	.nv.constant0.gluon_wgmma,"a",@progbits
	.sectionflags	@""
	.align	4
.nv.constant0.gluon_wgmma:
	.zero		608


//--------------------- SYMBOLS --------------------------

	.type		.nv.reservedSmem.offset0,@object
	.size		.nv.reservedSmem.offset0,0x4
